	.headerflags	@"EF_CUDA_TEXMODE_UNIFIED EF_CUDA_64BIT_ADDRESS EF_CUDA_SM86 EF_CUDA_VIRTUAL_SM(EF_CUDA_SM86)"
	.elftype	@"ET_EXEC"


//--------------------- .nv.info                  --------------------------
	.section	.nv.info,"",@"SHT_CUDA_INFO"
	.align	4


	//----- nvinfo : EIATTR_REGCOUNT
	.align		4
        /*0000*/ 	.byte	0x04, 0x2f
        /*0002*/ 	.short	(.L_5 - .L_4)
	.align		4
.L_4:
        /*0004*/ 	.word	index@(triton_red_fused__softmax__to_copy_add_2)
        /*0008*/ 	.word	0x0000003c


	//----- nvinfo : EIATTR_MIN_STACK_SIZE
	.align		4
.L_5:
        /*000c*/ 	.byte	0x04, 0x12
        /*000e*/ 	.short	(.L_7 - .L_6)
	.align		4
.L_6:
        /*0010*/ 	.word	index@($__internal_0_$__cuda_sm70_shflsync_bfly)
        /*0014*/ 	.word	0x00000000


	//----- nvinfo : EIATTR_FRAME_SIZE
	.align		4
.L_7:
        /*0018*/ 	.byte	0x04, 0x11
        /*001a*/ 	.short	(.L_9 - .L_8)
	.align		4
.L_8:
        /*001c*/ 	.word	index@($__internal_0_$__cuda_sm70_shflsync_bfly)
        /*0020*/ 	.word	0x00000000


	//----- nvinfo : EIATTR_MIN_STACK_SIZE
	.align		4
.L_9:
        /*0024*/ 	.byte	0x04, 0x12
        /*0026*/ 	.short	(.L_11 - .L_10)
	.align		4
.L_10:
        /*0028*/ 	.word	index@(triton_red_fused__softmax__to_copy_add_2)
        /*002c*/ 	.word	0x00000000


	//----- nvinfo : EIATTR_FRAME_SIZE
	.align		4
.L_11:
        /*0030*/ 	.byte	0x04, 0x11
        /*0032*/ 	.short	(.L_13 - .L_12)
	.align		4
.L_12:
        /*0034*/ 	.word	index@(triton_red_fused__softmax__to_copy_add_2)
        /*0038*/ 	.word	0x00000000


	//----- nvinfo : EIATTR_MIN_STACK_SIZE
	.align		4
.L_13:
        /*003c*/ 	.byte	0x04, 0x12
        /*003e*/ 	.short	(.L_15 - .L_14)
	.align		4
.L_14:
        /*0040*/ 	.word	index@(triton_red_fused__softmax__to_copy_add_2)
        /*0044*/ 	.word	0x00000000
.L_15:


//--------------------- .nv.info.triton_red_fused__softmax__to_copy_add_2 --------------------------
	.section	.nv.info.triton_red_fused__softmax__to_copy_add_2,"",@"SHT_CUDA_INFO"
	.sectionflags	@""
	.align	4


	//----- nvinfo : EIATTR_CUDA_API_VERSION
	.align		4
        /*0000*/ 	.byte	0x04, 0x37
        /*0002*/ 	.short	(.L_17 - .L_16)
.L_16:
        /*0004*/ 	.word	0x0000007c


	//----- nvinfo : EIATTR_SW2861232_WAR
	.align		4
.L_17:
        /*0008*/ 	.byte	0x01, 0x35
	.zero		2


	//----- nvinfo : EIATTR_PARAM_CBANK
	.align		4
        /*000c*/ 	.byte	0x04, 0x0a
        /*000e*/ 	.short	(.L_19 - .L_18)
	.align		4
.L_18:
        /*0010*/ 	.word	index@(.nv.constant0.triton_red_fused__softmax__to_copy_add_2)
        /*0014*/ 	.short	0x0160
        /*0016*/ 	.short	0x0028


	//----- nvinfo : EIATTR_CBANK_PARAM_SIZE
	.align		4
.L_19:
        /*0018*/ 	.byte	0x03, 0x19
        /*001a*/ 	.short	0x0028


	//----- nvinfo : EIATTR_KPARAM_INFO
	.align		4
        /*001c*/ 	.byte	0x04, 0x17
        /*001e*/ 	.short	(.L_21 - .L_20)
.L_20:
        /*0020*/ 	.word	0x00000000
        /*0024*/ 	.short	0x0005
        /*0026*/ 	.short	0x0020
        /*0028*/ 	.byte	0x00, 0xf4, 0x21, 0x00


	//----- nvinfo : EIATTR_KPARAM_INFO
	.align		4
.L_21:
        /*002c*/ 	.byte	0x04, 0x17
        /*002e*/ 	.short	(.L_23 - .L_22)
.L_22:
        /*0030*/ 	.word	0x00000000
        /*0034*/ 	.short	0x0004
        /*0036*/ 	.short	0x001c
        /*0038*/ 	.byte	0x00, 0xf0, 0x11, 0x00


	//----- nvinfo : EIATTR_KPARAM_INFO
	.align		4
.L_23:
        /*003c*/ 	.byte	0x04, 0x17
        /*003e*/ 	.short	(.L_25 - .L_24)
.L_24:
        /*0040*/ 	.word	0x00000000
        /*0044*/ 	.short	0x0003
        /*0046*/ 	.short	0x0018
        /*0048*/ 	.byte	0x00, 0xf0, 0x11, 0x00


	//----- nvinfo : EIATTR_KPARAM_INFO
	.align		4
.L_25:
        /*004c*/ 	.byte	0x04, 0x17
        /*004e*/ 	.short	(.L_27 - .L_26)
.L_26:
        /*0050*/ 	.word	0x00000000
        /*0054*/ 	.short	0x0002
        /*0056*/ 	.short	0x0010
        /*0058*/ 	.byte	0x00, 0xf4, 0x21, 0x00


	//----- nvinfo : EIATTR_KPARAM_INFO
	.align		4
.L_27:
        /*005c*/ 	.byte	0x04, 0x17
        /*005e*/ 	.short	(.L_29 - .L_28)
.L_28:
        /*0060*/ 	.word	0x00000000
        /*0064*/ 	.short	0x0001
        /*0066*/ 	.short	0x0008
        /*0068*/ 	.byte	0x00, 0xf4, 0x21, 0x00


	//----- nvinfo : EIATTR_KPARAM_INFO
	.align		4
.L_29:
        /*006c*/ 	.byte	0x04, 0x17
        /*006e*/ 	.short	(.L_31 - .L_30)
.L_30:
        /*0070*/ 	.word	0x00000000
        /*0074*/ 	.short	0x0000
        /*0076*/ 	.short	0x0000
        /*0078*/ 	.byte	0x00, 0xf4, 0x21, 0x00


	//----- nvinfo : EIATTR_MAXREG_COUNT
	.align		4
.L_31:
        /*007c*/ 	.byte	0x03, 0x1b
        /*007e*/ 	.short	0x0080


	//----- nvinfo : EIATTR_EXTERNS
	.align		4
        /*0080*/ 	.byte	0x04, 0x0f
        /*0082*/ 	.short	(.L_33 - .L_32)


	//   ....[0]....
	.align		4
.L_32:
        /*0084*/ 	.word	index@(__assertfail)


	//----- nvinfo : EIATTR_COOP_GROUP_MASK_REGIDS
	.align		4
.L_33:
        /*0088*/ 	.byte	0x04, 0x29
        /*008a*/ 	.short	(.L_35 - .L_34)


	//   ....[0]....
.L_34:
        /*008c*/ 	.word	0xffffffff


	//   ....[1]....
        /*0090*/ 	.word	0xffffffff


	//   ....[2]....
        /*0094*/ 	.word	0xffffffff


	//   ....[3]....
        /*0098*/ 	.word	0xffffffff


	//   ....[4]....
        /*009c*/ 	.word	0xffffffff


	//   ....[5]....
        /*00a0*/ 	.word	0xffffffff


	//   ....[6]....
        /*00a4*/ 	.word	0xffffffff


	//   ....[7]....
        /*00a8*/ 	.word	0xffffffff


	//   ....[8]....
        /*00ac*/ 	.word	0xffffffff


	//   ....[9]....
        /*00b0*/ 	.word	0xffffffff


	//   ....[10]....
        /*00b4*/ 	.word	0xffffffff


	//   ....[11]....
        /*00b8*/ 	.word	0xffffffff


	//   ....[12]....
        /*00bc*/ 	.word	0xffffffff


	//   ....[13]....
        /*00c0*/ 	.word	0xffffffff


	//----- nvinfo : EIATTR_COOP_GROUP_INSTR_OFFSETS
	.align		4
.L_35:
        /*00c4*/ 	.byte	0x04, 0x28
        /*00c6*/ 	.short	(.L_37 - .L_36)


	//   ....[0]....
.L_36:
        /*00c8*/ 	.word	0x00004230


	//   ....[1]....
        /*00cc*/ 	.word	0x00004280


	//   ....[2]....
        /*00d0*/ 	.word	0x00004310


	//   ....[3]....
        /*00d4*/ 	.word	0x00004370


	//   ....[4]....
        /*00d8*/ 	.word	0x000043b0


	//   ....[5]....
        /*00dc*/ 	.word	0x000043f0


	//   ....[6]....
        /*00e0*/ 	.word	0x00004870


	//   ....[7]....
        /*00e4*/ 	.word	0x00004890


	//   ....[8]....
        /*00e8*/ 	.word	0x000048e0


	//   ....[9]....
        /*00ec*/ 	.word	0x00004900


	//   ....[10]....
        /*00f0*/ 	.word	0x00004920


	//   ....[11]....
        /*00f4*/ 	.word	0x00004940


	//   ....[12]....
        /*00f8*/ 	.word	0x000052f0


	//   ....[13]....
        /*00fc*/ 	.word	0x00005380


	//----- nvinfo : EIATTR_SYSCALL_OFFSETS
	.align		4
.L_37:
        /*0100*/ 	.byte	0x04, 0x46
        /*0102*/ 	.short	(.L_39 - .L_38)


	//   ....[0]....
.L_38:
        /*0104*/ 	.word	0x00002a20


	//----- nvinfo : EIATTR_EXIT_INSTR_OFFSETS
	.align		4
.L_39:
        /*0108*/ 	.byte	0x04, 0x1c
        /*010a*/ 	.short	(.L_41 - .L_40)


	//   ....[0]....
.L_40:
        /*010c*/ 	.word	0x000052a0


	//----- nvinfo : EIATTR_REQNTID
	.align		4
.L_41:
        /*0110*/ 	.byte	0x04, 0x10
        /*0112*/ 	.short	(.L_43 - .L_42)
.L_42:
        /*0114*/ 	.word	0x00000200
        /*0118*/ 	.word	0x00000001
        /*011c*/ 	.word	0x00000001


	//----- nvinfo : EIATTR_CRS_STACK_SIZE
	.align		4
.L_43:
        /*0120*/ 	.byte	0x04, 0x1e
        /*0122*/ 	.short	(.L_45 - .L_44)
.L_44:
        /*0124*/ 	.word	0x00000000
.L_45:


//--------------------- .nv.callgraph             --------------------------
	.section	.nv.callgraph,"",@"SHT_CUDA_CALLGRAPH"
	.align	4
	.sectionentsize	8
	.align		4
        /*0000*/ 	.word	0x00000000
	.align		4
        /*0004*/ 	.word	0xffffffff
	.align		4
        /*0008*/ 	.word	index@(triton_red_fused__softmax__to_copy_add_2)
	.align		4
        /*000c*/ 	.word	index@(__assertfail)
	.align		4
        /*0010*/ 	.word	0x00000000
	.align		4
        /*0014*/ 	.word	0xfffffffe
	.align		4
        /*0018*/ 	.word	0x00000000
	.align		4
        /*001c*/ 	.word	0xfffffffd
	.align		4
        /*0020*/ 	.word	0x00000000
	.align		4
        /*0024*/ 	.word	0xfffffffc


//--------------------- .nv.rel.action            --------------------------
	.section	.nv.rel.action,"",@"SHT_CUDA_RELOCINFO"
	.align	8
	.sectionentsize	8
        /*0000*/ 	.byte	0x73, 0x00, 0x00, 0x00, 0x00, 0x00, 0x00, 0x00, 0x00, 0x00, 0x00, 0x11, 0x25, 0x00, 0x05, 0x36


//--------------------- .nv.constant4             --------------------------
	.section	.nv.constant4,"a",@progbits
	.align	8
	.align		8
.nv.constant4:
        /*0000*/ 	.dword	__assertfail
	.align		8
        /*0008*/ 	.dword	assertFunc_0
	.align		8
        /*0010*/ 	.dword	assertFile_0
	.align		8
        /*0018*/ 	.dword	assertMessage_0
	.align		8
        /*0020*/ 	.dword	_$_str


//--------------------- .nv.constant0.triton_red_fused__softmax__to_copy_add_2 --------------------------
	.section	.nv.constant0.triton_red_fused__softmax__to_copy_add_2,"a",@progbits
	.sectionflags	@""
	.align	4
.nv.constant0.triton_red_fused__softmax__to_copy_add_2:
	.zero		392


//--------------------- .text.triton_red_fused__softmax__to_copy_add_2 --------------------------
	.section	.text.triton_red_fused__softmax__to_copy_add_2,"ax",@progbits
	.sectionflags	@"SHF_BARRIERS=1"
	.sectioninfo	@"SHI_REGISTERS=60"
	.align	128
        .global         triton_red_fused__softmax__to_copy_add_2
        .type           triton_red_fused__softmax__to_copy_add_2,@function
        .size           triton_red_fused__softmax__to_copy_add_2,(.L_x_4 - triton_red_fused__softmax__to_copy_add_2)
        .other          triton_red_fused__softmax__to_copy_add_2,@"STO_CUDA_ENTRY STV_DEFAULT"
triton_red_fused__softmax__to_copy_add_2:
.text.triton_red_fused__softmax__to_copy_add_2:
[----:B------:R-:W-:Y:S02]  /*0000*/  IMAD.MOV.U32 R1, RZ, RZ, c[0x0][0x28] ;  /* 0x00000a00ff017624 */ /* 0x000fe400078e00ff */
[----:B------:R-:W0:Y:S01]  /*0010*/  S2R R7, SR_CTAID.X ;  /* 0x0000000000077919 */ /* 0x000e220000002500 */
[----:B------:R-:W-:-:S03]  /*0020*/  ULDC.64 UR4, c[0x0][0x118] ;  /* 0x0000460000047ab9 */ /* 0x000fc60000000a00 */
[----:B------:R-:W1:Y:S01]  /*0030*/  S2R R43, SR_TID.X ;  /* 0x00000000002b7919 */ /* 0x000e620000002100 */
[----:B0-----:R-:W-:Y:S01]  /*0040*/  SHF.R.S32.HI R42, RZ, 0x1c, R7 ;  /* 0x0000001cff2a7819 */ /* 0x001fe20000011407 */
[----:B------:R-:W-:-:S03]  /*0050*/  IMAD.SHL.U32 R7, R7, 0x8, RZ ;  /* 0x0000000807077824 */ /* 0x000fc600078e00ff */
[----:B------:R-:W-:Y:S02]  /*0060*/  SGXT R42, R42, 0x1 ;  /* 0x000000012a2a781a */ /* 0x000fe40000000200 */
[C---:B------:R-:W-:Y:S02]  /*0070*/  IADD3 R3, R7.reuse, 0x1, RZ ;  /* 0x0000000107037810 */ /* 0x040fe40007ffe0ff */
[C---:B------:R-:W-:Y:S02]  /*0080*/  IADD3 R9, R7.reuse, 0x4, RZ ;  /* 0x0000000407097810 */ /* 0x040fe40007ffe0ff */
[C---:B------:R-:W-:Y:S02]  /*0090*/  LEA.HI R0, R42.reuse, R3, RZ, 0x9 ;  /* 0x000000032a007211 */ /* 0x040fe400078f48ff */
[----:B------:R-:W-:Y:S02]  /*00a0*/  IADD3 R5, R7, 0x2, RZ ;  /* 0x0000000207057810 */ /* 0x000fe40007ffe0ff */
[----:B------:R-:W-:-:S02]  /*00b0*/  LEA.HI R4, R42, R9, RZ, 0x9 ;  /* 0x000000092a047211 */ /* 0x000fc400078f48ff */
[----:B-1----:R-:W-:Y:S02]  /*00c0*/  LOP3.LUT R12, R43, 0x1ff, RZ, 0xc0, !PT ;  /* 0x000001ff2b0c7812 */ /* 0x002fe400078ec0ff */
[----:B------:R-:W-:Y:S02]  /*00d0*/  LOP3.LUT R0, R0, 0xfffffe00, RZ, 0xc0, !PT ;  /* 0xfffffe0000007812 */ /* 0x000fe400078ec0ff */
[----:B------:R-:W-:Y:S02]  /*00e0*/  LEA.HI R2, R42, R5, RZ, 0x9 ;  /* 0x000000052a027211 */ /* 0x000fe400078f48ff */
[----:B------:R-:W-:Y:S02]  /*00f0*/  LOP3.LUT R4, R4, 0xfffffe00, RZ, 0xc0, !PT ;  /* 0xfffffe0004047812 */ /* 0x000fe400078ec0ff */
[----:B------:R-:W-:Y:S02]  /*0100*/  IADD3 R13, R12, R0, -R3 ;  /* 0x000000000c0d7210 */ /* 0x000fe40007ffe803 */
[----:B------:R-:W-:-:S02]  /*0110*/  LOP3.LUT R2, R2, 0xfffffe00, RZ, 0xc0, !PT ;  /* 0xfffffe0002027812 */ /* 0x000fc400078ec0ff */
[C---:B------:R-:W-:Y:S02]  /*0120*/  IADD3 R3, R7.reuse, 0x6, RZ ;  /* 0x0000000607037810 */ /* 0x040fe40007ffe0ff */
[C---:B------:R-:W-:Y:S02]  /*0130*/  IADD3 R16, R12.reuse, R4, -R9 ;  /* 0x000000040c107210 */ /* 0x040fe40007ffe809 */
[----:B------:R-:W-:Y:S02]  /*0140*/  IADD3 R15, R12, R2, -R5 ;  /* 0x000000020c0f7210 */ /* 0x000fe40007ffe805 */
[----:B------:R-:W-:Y:S02]  /*0150*/  LEA.HI R0, R42, R3, RZ, 0x9 ;  /* 0x000000032a007211 */ /* 0x000fe400078f48ff */
[----:B------:R-:W-:Y:S02]  /*0160*/  IADD3 R5, R7, 0x5, RZ ;  /* 0x0000000507057810 */ /* 0x000fe40007ffe0ff */
[----:B------:R-:W-:-:S02]  /*0170*/  IABS R20, R13 ;  /* 0x0000000d00147213 */ /* 0x000fc40000000000 */
[----:B------:R-:W-:Y:S02]  /*0180*/  IABS R4, R16 ;  /* 0x0000001000047213 */ /* 0x000fe40000000000 */
[----:B------:R-:W-:Y:S02]  /*0190*/  LOP3.LUT R2, R0, 0xfffffe00, RZ, 0xc0, !PT ;  /* 0xfffffe0000027812 */ /* 0x000fe400078ec0ff */
[----:B------:R-:W-:Y:S02]  /*01a0*/  LEA.HI R0, R42, R5, RZ, 0x9 ;  /* 0x000000052a007211 */ /* 0x000fe400078f48ff */
[----:B------:R-:W-:Y:S02]  /*01b0*/  I2FP.F32.S32 R6, R20 ;  /* 0x0000001400067245 */ /* 0x000fe40000201400 */
[----:B------:R-:W-:Y:S02]  /*01c0*/  I2FP.F32.S32 R10, R4 ;  /* 0x00000004000a7245 */ /* 0x000fe40000201400 */
[----:B------:R-:W-:Y:S01]  /*01d0*/  LOP3.LUT R8, R0, 0xfffffe00, RZ, 0xc0, !PT ;  /* 0xfffffe0000087812 */ /* 0x000fe200078ec0ff */
[----:B------:R-:W-:Y:S01]  /*01e0*/  FMUL R0, R6, 0.125 ;  /* 0x3e00000006007820 */ /* 0x000fe20000400000 */
[----:B------:R-:W-:Y:S01]  /*01f0*/  IADD3 R9, R7, 0x3, RZ ;  /* 0x0000000307097810 */ /* 0x000fe20007ffe0ff */
[----:B------:R-:W-:Y:S01]  /*0200*/  FMUL R6, R10, 0.125 ;  /* 0x3e0000000a067820 */ /* 0x000fe20000400000 */
[----:B------:R-:W-:-:S02]  /*0210*/  IADD3 R3, R12, R2, -R3 ;  /* 0x000000020c037210 */ /* 0x000fc40007ffe803 */
[----:B------:R-:W-:Y:S02]  /*0220*/  FSETP.GEU.AND P0, PT, R0, 1.175494350822287508e-38, PT ;  /* 0x008000000000780b */ /* 0x000fe40003f0e000 */
[----:B------:R-:W-:Y:S02]  /*0230*/  FSETP.GEU.AND P5, PT, R6, 1.175494350822287508e-38, PT ;  /* 0x008000000600780b */ /* 0x000fe40003fae000 */
[----:B------:R-:W-:Y:S02]  /*0240*/  LEA.HI R2, R42, R9, RZ, 0x9 ;  /* 0x000000092a027211 */ /* 0x000fe400078f48ff */
[----:B------:R-:W-:Y:S02]  /*0250*/  IADD3 R5, R12, R8, -R5 ;  /* 0x000000080c057210 */ /* 0x000fe40007ffe805 */
[----:B------:R-:W-:Y:S02]  /*0260*/  LOP3.LUT R8, R2, 0xfffffe00, RZ, 0xc0, !PT ;  /* 0xfffffe0002087812 */ /* 0x000fe400078ec0ff */
[----:B------:R-:W-:-:S02]  /*0270*/  IABS R21, R15 ;  /* 0x0000000f00157213 */ /* 0x000fc40000000000 */
[----:B------:R-:W-:Y:S01]  /*0280*/  SHF.R.U32.HI R48, RZ, 0x6, R43 ;  /* 0x00000006ff307819 */ /* 0x000fe2000001162b */
[----:B------:R-:W-:Y:S01]  /*0290*/  @!P0 FMUL R0, R0, 8388608 ;  /* 0x4b00000000008820 */ /* 0x000fe20000400000 */
[----:B------:R-:W-:Y:S01]  /*02a0*/  LEA.HI R2, R42, R7, RZ, 0x9 ;  /* 0x000000072a027211 */ /* 0x000fe200078f48ff */
[----:B------:R-:W-:Y:S01]  /*02b0*/  @!P5 FMUL R6, R6, 8388608 ;  /* 0x4b0000000606d820 */ /* 0x000fe20000400000 */
[----:B------:R-:W-:Y:S02]  /*02c0*/  I2FP.F32.S32 R10, R21 ;  /* 0x00000015000a7245 */ /* 0x000fe40000201400 */
[----:B------:R-:W-:Y:S02]  /*02d0*/  SGXT.U32 R48, R48, 0x3 ;  /* 0x000000033030781a */ /* 0x000fe40000000000 */
[----:B------:R-:W-:Y:S01]  /*02e0*/  LOP3.LUT R2, R2, 0xfffffe00, RZ, 0xc0, !PT ;  /* 0xfffffe0002027812 */ /* 0x000fe200078ec0ff */
[----:B------:R-:W-:Y:S01]  /*02f0*/  FMUL R10, R10, 0.125 ;  /* 0x3e0000000a0a7820 */ /* 0x000fe20000400000 */
[----:B------:R-:W-:-:S02]  /*0300*/  IADD3 R11, R7, 0x7, RZ ;  /* 0x00000007070b7810 */ /* 0x000fc40007ffe0ff */
[----:B------:R-:W-:Y:S02]  /*0310*/  IADD3 R8, R12, R8, -R9 ;  /* 0x000000080c087210 */ /* 0x000fe40007ffe809 */
[----:B------:R-:W-:Y:S02]  /*0320*/  LOP3.LUT R48, R48, R7, RZ, 0xfc, !PT ;  /* 0x0000000730307212 */ /* 0x000fe400078efcff */
[----:B------:R-:W-:Y:S02]  /*0330*/  IADD3 R2, R12, R2, -R7 ;  /* 0x000000020c027210 */ /* 0x000fe40007ffe807 */
[----:B------:R-:W-:Y:S02]  /*0340*/  LOP3.LUT R7, R7, 0x7, R43, 0xf8, !PT ;  /* 0x0000000707077812 */ /* 0x000fe400078ef82b */
[----:B------:R-:W-:Y:S02]  /*0350*/  LEA.HI R9, R42, R11, RZ, 0x9 ;  /* 0x0000000b2a097211 */ /* 0x000fe400078f48ff */
[----:B------:R-:W-:-:S02]  /*0360*/  IADD3 R18, R6, -0x3f2aaaab, RZ ;  /* 0xc0d5555506127810 */ /* 0x000fc40007ffe0ff */
[----:B------:R-:W-:Y:S02]  /*0370*/  IADD3 R14, R0, -0x3f2aaaab, RZ ;  /* 0xc0d55555000e7810 */ /* 0x000fe40007ffe0ff */
[----:B------:R-:W-:Y:S02]  /*0380*/  LEA.HI R42, R42, R7, RZ, 0x9 ;  /* 0x000000072a2a7211 */ /* 0x000fe400078f48ff */
[----:B------:R-:W-:Y:S02]  /*0390*/  LOP3.LUT R9, R9, 0xfffffe00, RZ, 0xc0, !PT ;  /* 0xfffffe0009097812 */ /* 0x000fe400078ec0ff */
[----:B------:R-:W-:Y:S02]  /*03a0*/  FSETP.GEU.AND P4, PT, R10, 1.175494350822287508e-38, PT ;  /* 0x008000000a00780b */ /* 0x000fe40003f8e000 */
[----:B------:R-:W-:Y:S02]  /*03b0*/  LOP3.LUT R23, R18, 0xff800000, RZ, 0xc0, !PT ;  /* 0xff80000012177812 */ /* 0x000fe400078ec0ff */
[----:B------:R-:W-:-:S02]  /*03c0*/  LOP3.LUT R17, R14, 0xff800000, RZ, 0xc0, !PT ;  /* 0xff8000000e117812 */ /* 0x000fc400078ec0ff */
[----:B------:R-:W-:Y:S02]  /*03d0*/  LOP3.LUT R14, R42, 0xfffffe00, RZ, 0xc0, !PT ;  /* 0xfffffe002a0e7812 */ /* 0x000fe400078ec0ff */
[----:B------:R-:W-:Y:S01]  /*03e0*/  IADD3 R11, R12, R9, -R11 ;  /* 0x000000090c0b7210 */ /* 0x000fe20007ffe80b */
[----:B------:R-:W-:Y:S01]  /*03f0*/  IMAD.IADD R12, R6, 0x1, -R23 ;  /* 0x00000001060c7824 */ /* 0x000fe200078e0a17 */
[----:B------:R-:W-:Y:S01]  /*0400*/  IADD3 R14, R7, -R14, RZ ;  /* 0x8000000e070e7210 */ /* 0x000fe20007ffe0ff */
[----:B------:R-:W-:Y:S01]  /*0410*/  IMAD.IADD R9, R0, 0x1, -R17 ;  /* 0x0000000100097824 */ /* 0x000fe200078e0a11 */
[----:B------:R-:W-:Y:S01]  /*0420*/  ISETP.GT.AND P3, PT, R13, RZ, PT ;  /* 0x000000ff0d00720c */ /* 0x000fe20003f64270 */
[----:B------:R-:W-:Y:S01]  /*0430*/  IMAD.MOV.U32 R7, RZ, RZ, 0x3e055027 ;  /* 0x3e055027ff077424 */ /* 0x000fe200078e00ff */
[----:B------:R-:W-:Y:S01]  /*0440*/  FADD R26, R12, -1 ;  /* 0xbf8000000c1a7421 */ /* 0x000fe20000000000 */
[----:B------:R-:W-:Y:S01]  /*0450*/  FADD R18, R9, -1 ;  /* 0xbf80000009127421 */ /* 0x000fe20000000000 */
[----:B------:R-:W-:Y:S01]  /*0460*/  @!P4 FMUL R10, R10, 8388608 ;  /* 0x4b0000000a0ac820 */ /* 0x000fe20000400000 */
[----:B------:R-:W-:Y:S01]  /*0470*/  ISETP.GT.AND P1, PT, R15, RZ, PT ;  /* 0x000000ff0f00720c */ /* 0x000fe20003f24270 */
[-C--:B------:R-:W-:Y:S01]  /*0480*/  FFMA.FTZ R19, R26, -R7.reuse, 0.14084610342979431152 ;  /* 0x3e1039f61a137423 */ /* 0x080fe20000010807 */
[----:B------:R-:W-:Y:S01]  /*0490*/  FFMA.FTZ R13, R18, -R7, 0.14084610342979431152 ;  /* 0x3e1039f6120d7423 */ /* 0x000fe20000010807 */
[----:B------:R-:W-:-:S02]  /*04a0*/  I2FP.F32.S32 R22, R23 ;  /* 0x0000001700167245 */ /* 0x000fc40000201400 */
[----:B------:R-:W-:Y:S01]  /*04b0*/  FFMA.FTZ R15, R26, R19, -0.12148627638816833496 ;  /* 0xbdf8cdcc1a0f7423 */ /* 0x000fe20000010013 */
[----:B------:R-:W-:Y:S01]  /*04c0*/  IADD3 R12, R10, -0x3f2aaaab, RZ ;  /* 0xc0d555550a0c7810 */ /* 0x000fe20007ffe0ff */
[----:B------:R-:W-:Y:S01]  /*04d0*/  FFMA.FTZ R13, R18, R13, -0.12148627638816833496 ;  /* 0xbdf8cdcc120d7423 */ /* 0x000fe2000001000d */
[----:B------:R-:W-:Y:S01]  /*04e0*/  FSEL R19, RZ, -23, P5 ;  /* 0xc1b80000ff137808 */ /* 0x000fe20002800000 */
[----:B------:R-:W-:Y:S01]  /*04f0*/  FFMA.FTZ R25, R26, R15, 0.13980610668659210205 ;  /* 0x3e0f29551a197423 */ /* 0x000fe2000001000f */
[----:B------:R-:W-:Y:S01]  /*0500*/  LOP3.LUT R15, R12, 0xff800000, RZ, 0xc0, !PT ;  /* 0xff8000000c0f7812 */ /* 0x000fe200078ec0ff */
[----:B------:R-:W-:Y:S01]  /*0510*/  FFMA.FTZ R13, R18, R13, 0.13980610668659210205 ;  /* 0x3e0f2955120d7423 */ /* 0x000fe2000001000d */
[----:B------:R-:W-:Y:S01]  /*0520*/  ISETP.GT.AND P2, PT, R16, RZ, PT ;  /* 0x000000ff1000720c */ /* 0x000fe20003f44270 */
[----:B------:R-:W-:Y:S01]  /*0530*/  FFMA.FTZ R24, R22, 1.1920928955078125e-07, R19 ;  /* 0x3400000016187823 */ /* 0x000fe20000010013 */
[----:B------:R-:W-:Y:S01]  /*0540*/  I2FP.F32.S32 R12, R17 ;  /* 0x00000011000c7245 */ /* 0x000fe20000201400 */
[----:B------:R-:W-:Y:S01]  /*0550*/  IMAD.IADD R16, R10, 0x1, -R15 ;  /* 0x000000010a107824 */ /* 0x000fe200078e0a0f */
[----:B------:R-:W-:Y:S01]  /*0560*/  FFMA.FTZ R13, R18, R13, -0.16684235632419586182 ;  /* 0xbe2ad8b9120d7423 */ /* 0x000fe2000001000d */
[----:B------:R-:W-:Y:S01]  /*0570*/  FSEL R9, RZ, -23, P0 ;  /* 0xc1b80000ff097808 */ /* 0x000fe20000000000 */
[----:B------:R-:W-:Y:S01]  /*0580*/  FFMA.FTZ R25, R26, R25, -0.16684235632419586182 ;  /* 0xbe2ad8b91a197423 */ /* 0x000fe20000010019 */
[----:B------:R-:W-:Y:S01]  /*0590*/  FADD R22, R16, -1 ;  /* 0xbf80000010167421 */ /* 0x000fe20000000000 */
[----:B------:R-:W-:Y:S01]  /*05a0*/  FFMA.FTZ R13, R18, R13, 0.20012299716472625732 ;  /* 0x3e4ced0b120d7423 */ /* 0x000fe2000001000d */
[----:B------:R-:W-:Y:S01]  /*05b0*/  I2FP.F32.S32 R15, R15 ;  /* 0x0000000f000f7245 */ /* 0x000fe20000201400 */
[----:B------:R-:W-:Y:S01]  /*05c0*/  FFMA.FTZ R9, R12, 1.1920928955078125e-07, R9 ;  /* 0x340000000c097823 */ /* 0x000fe20000010009 */
[----:B------:R-:W-:Y:S01]  /*05d0*/  FFMA.FTZ R17, R22, -R7, 0.14084610342979431152 ;  /* 0x3e1039f616117423 */ /* 0x000fe20000010807 */
[----:B------:R-:W-:Y:S01]  /*05e0*/  FFMA.FTZ R13, R18, R13, -0.24999669194221496582 ;  /* 0xbe7fff22120d7423 */ /* 0x000fe2000001000d */
[----:B------:R-:W-:Y:S01]  /*05f0*/  FSEL R12, RZ, -23, P4 ;  /* 0xc1b80000ff0c7808 */ /* 0x000fe20002000000 */
[----:B------:R-:W-:Y:S01]  /*0600*/  FFMA.FTZ R25, R26, R25, 0.20012299716472625732 ;  /* 0x3e4ced0b1a197423 */ /* 0x000fe20000010019 */
[----:B------:R-:W-:Y:S01]  /*0610*/  FFMA.FTZ R17, R22, R17, -0.12148627638816833496 ;  /* 0xbdf8cdcc16117423 */ /* 0x000fe20000010011 */
[----:B------:R-:W-:Y:S01]  /*0620*/  FFMA.FTZ R13, R18, R13, 0.33333182334899902344 ;  /* 0x3eaaaa78120d7423 */ /* 0x000fe2000001000d */
[----:B------:R-:W-:Y:S01]  /*0630*/  ISETP.GE.U32.AND P0, PT, R0, 0x7f800000, PT ;  /* 0x7f8000000000780c */ /* 0x000fe20003f06070 */
[----:B------:R-:W-:Y:S01]  /*0640*/  FFMA.FTZ R25, R26, R25, -0.24999669194221496582 ;  /* 0xbe7fff221a197423 */ /* 0x000fe20000010019 */
[----:B------:R-:W-:Y:S01]  /*0650*/  FFMA.FTZ R19, R22, R17, 0.13980610668659210205 ;  /* 0x3e0f295516137423 */ /* 0x000fe20000010011 */
[----:B------:R-:W-:Y:S01]  /*0660*/  FFMA.FTZ R13, R18, R13, -0.5 ;  /* 0xbf000000120d7423 */ /* 0x000fe2000001000d */
[----:B------:R-:W-:Y:S01]  /*0670*/  FFMA.FTZ R17, R15, 1.1920928955078125e-07, R12 ;  /* 0x340000000f117823 */ /* 0x000fe2000001000c */
[----:B------:R-:W-:Y:S01]  /*0680*/  IABS R15, R3 ;  /* 0x00000003000f7213 */ /* 0x000fe20000000000 */
[----:B------:R-:W-:Y:S01]  /*0690*/  FFMA.FTZ R19, R22, R19, -0.16684235632419586182 ;  /* 0xbe2ad8b916137423 */ /* 0x000fe20000010013 */
[----:B------:R-:W-:Y:S01]  /*06a0*/  FMUL R13, R18, R13 ;  /* 0x0000000d120d7220 */ /* 0x000fe20000400000 */
[----:B------:R-:W-:Y:S01]  /*06b0*/  IABS R12, R2 ;  /* 0x00000002000c7213 */ /* 0x000fe20000000000 */
[----:B------:R-:W-:Y:S01]  /*06c0*/  FFMA.FTZ R25, R26, R25, 0.33333182334899902344 ;  /* 0x3eaaaa781a197423 */ /* 0x000fe20000010019 */
[----:B------:R-:W-:Y:S01]  /*06d0*/  FFMA.FTZ R19, R22, R19, 0.20012299716472625732 ;  /* 0x3e4ced0b16137423 */ /* 0x000fe20000010013 */
[----:B------:R-:W-:Y:S01]  /*06e0*/  FFMA.FTZ R16, R18, R13, R18 ;  /* 0x0000000d12107223 */ /* 0x000fe20000010012 */
[----:B------:R-:W-:Y:S01]  /*06f0*/  I2FP.F32.S32 R23, R15 ;  /* 0x0000000f00177245 */ /* 0x000fe20000201400 */
[----:B------:R-:W-:Y:S01]  /*0700*/  FFMA.FTZ R25, R26, R25, -0.5 ;  /* 0xbf0000001a197423 */ /* 0x000fe20000010019 */
[----:B------:R-:W-:Y:S01]  /*0710*/  FFMA.FTZ R19, R22, R19, -0.24999669194221496582 ;  /* 0xbe7fff2216137423 */ /* 0x000fe20000010013 */
[----:B------:R-:W-:Y:S01]  /*0720*/  FFMA.FTZ R16, R9, 0.69314718246459960938, R16 ;  /* 0x3f31721809107823 */ /* 0x000fe20000010010 */
[----:B------:R-:W-:Y:S01]  /*0730*/  ISETP.GE.U32.AND P5, PT, R6, 0x7f800000, PT ;  /* 0x7f8000000600780c */ /* 0x000fe20003fa6070 */
[----:B------:R-:W-:Y:S01]  /*0740*/  FMUL R23, R23, 0.125 ;  /* 0x3e00000017177820 */ /* 0x000fe20000400000 */
[----:B------:R-:W-:Y:S01]  /*0750*/  I2FP.F32.S32 R9, R12 ;  /* 0x0000000c00097245 */ /* 0x000fe20000201400 */
[----:B------:R-:W-:Y:S01]  /*0760*/  FFMA.FTZ R19, R22, R19, 0.33333182334899902344 ;  /* 0x3eaaaa7816137423 */ /* 0x000fe20000010013 */
[----:B------:R-:W-:Y:S01]  /*0770*/  @P0 IMAD.MOV.U32 R13, RZ, RZ, 0x7f800000 ;  /* 0x7f800000ff0d0424 */ /* 0x000fe200078e00ff */
[----:B------:R-:W-:Y:S01]  /*0780*/  ISETP.GE.U32.AND P4, PT, R10, 0x7f800000, PT ;  /* 0x7f8000000a00780c */ /* 0x000fe20003f86070 */
[----:B------:R-:W-:Y:S01]  /*0790*/  FMUL R25, R26, R25 ;  /* 0x000000191a197220 */ /* 0x000fe20000400000 */
[----:B------:R-:W-:Y:S01]  /*07a0*/  FFMA.FTZ R19, R22, R19, -0.5 ;  /* 0xbf00000016137423 */ /* 0x000fe20000010013 */
[----:B------:R-:W-:Y:S01]  /*07b0*/  FMUL R9, R9, 0.125 ;  /* 0x3e00000009097820 */ /* 0x000fe20000400000 */
[----:B------:R-:W-:Y:S01]  /*07c0*/  FSETP.GEU.AND P6, PT, R23, 1.175494350822287508e-38, PT ;  /* 0x008000001700780b */ /* 0x000fe20003fce000 */
[----:B------:R-:W-:Y:S01]  /*07d0*/  @P0 FFMA.FTZ R16, R0, R13, +INF ;  /* 0x7f80000000100423 */ /* 0x000fe2000001000d */
[----:B------:R-:W-:Y:S01]  /*07e0*/  FMUL R19, R22, R19 ;  /* 0x0000001316137220 */ /* 0x000fe20000400000 */
[----:B------:R-:W-:Y:S01]  /*07f0*/  FFMA.FTZ R25, R26, R25, R26 ;  /* 0x000000191a197223 */ /* 0x000fe2000001001a */
[----:B------:R-:W-:Y:S01]  /*0800*/  FSETP.GEU.AND P0, PT, R9, 1.175494350822287508e-38, PT ;  /* 0x008000000900780b */ /* 0x000fe20003f0e000 */
[----:B------:R-:W-:Y:S01]  /*0810*/  @P5 IMAD.MOV.U32 R13, RZ, RZ, 0x7f800000 ;  /* 0x7f800000ff0d5424 */ /* 0x000fe200078e00ff */
[----:B------:R-:W-:Y:S01]  /*0820*/  FFMA.FTZ R22, R22, R19, R22 ;  /* 0x0000001316167223 */ /* 0x000fe20000010016 */
[----:B------:R-:W-:Y:S01]  /*0830*/  IABS R19, R8 ;  /* 0x0000000800137213 */ /* 0x000fe20000000000 */
[----:B------:R-:W-:Y:S01]  /*0840*/  FFMA.FTZ R18, R24, 0.69314718246459960938, R25 ;  /* 0x3f31721818127823 */ /* 0x000fe20000010019 */
[----:B------:R-:W-:Y:S01]  /*0850*/  @P5 FFMA.FTZ R18, R6, R13, +INF ;  /* 0x7f80000006125423 */ /* 0x000fe2000001000d */
[----:B------:R-:W-:Y:S01]  /*0860*/  ISETP.GT.AND P5, PT, R3, RZ, PT ;  /* 0x000000ff0300720c */ /* 0x000fe20003fa4270 */
[----:B------:R-:W-:Y:S01]  /*0870*/  FFMA.FTZ R3, R17, 0.69314718246459960938, R22 ;  /* 0x3f31721811037823 */ /* 0x000fe20000010016 */
[----:B------:R-:W-:Y:S01]  /*0880*/  MOV R6, R19 ;  /* 0x0000001300067202 */ /* 0x000fe20000000f00 */
[----:B------:R-:W-:Y:S01]  /*0890*/  @P4 IMAD.MOV.U32 R19, RZ, RZ, 0x7f800000 ;  /* 0x7f800000ff134424 */ /* 0x000fe200078e00ff */
[----:B------:R-:W-:Y:S01]  /*08a0*/  @!P6 FMUL R23, R23, 8388608 ;  /* 0x4b0000001717e820 */ /* 0x000fe20000400000 */
[----:B------:R-:W-:Y:S01]  /*08b0*/  IABS R0, R5 ;  /* 0x0000000500007213 */ /* 0x000fe20000000000 */
[----:B------:R-:W-:Y:S01]  /*08c0*/  FMUL.M8 R16, R16, 0.36067375540733337402 ;  /* 0x3eb8aa3b10107820 */ /* 0x000fe20000700000 */
[----:B------:R-:W-:Y:S01]  /*08d0*/  I2FP.F32.S32 R17, R6 ;  /* 0x0000000600117245 */ /* 0x000fe20000201400 */
[----:B------:R-:W-:Y:S01]  /*08e0*/  @!P0 FMUL R9, R9, 8388608 ;  /* 0x4b00000009098820 */ /* 0x000fe20000400000 */
[----:B------:R-:W-:Y:S01]  /*08f0*/  @P4 FFMA.FTZ R3, R10, R19, +INF ;  /* 0x7f8000000a034423 */ /* 0x000fe20000010013 */
[----:B------:R-:W-:Y:S01]  /*0900*/  IADD3 R19, R23, -0x3f2aaaab, RZ ;  /* 0xc0d5555517137810 */ /* 0x000fe20007ffe0ff */
[----:B------:R-:W-:Y:S01]  /*0910*/  FMUL.M8 R18, R18, 0.36067375540733337402 ;  /* 0x3eb8aa3b12127820 */ /* 0x000fe20000700000 */
[----:B------:R-:W-:Y:S01]  /*0920*/  FMUL R10, R17, 0.125 ;  /* 0x3e000000110a7820 */ /* 0x000fe20000400000 */
[----:B------:R-:W-:Y:S01]  /*0930*/  IADD3 R17, R9, -0x3f2aaaab, RZ ;  /* 0xc0d5555509117810 */ /* 0x000fe20007ffe0ff */
[----:B------:R-:W-:Y:S01]  /*0940*/  FMUL.M8 R3, R3, 0.36067375540733337402 ;  /* 0x3eb8aa3b03037820 */ /* 0x000fe20000700000 */
[----:B------:R-:W-:-:S02]  /*0950*/  LOP3.LUT R28, R19, 0xff800000, RZ, 0xc0, !PT ;  /* 0xff800000131c7812 */ /* 0x000fc400078ec0ff */
[----:B------:R-:W-:Y:S02]  /*0960*/  LOP3.LUT R24, R17, 0xff800000, RZ, 0xc0, !PT ;  /* 0xff80000011187812 */ /* 0x000fe400078ec0ff */
[----:B------:R-:W-:Y:S01]  /*0970*/  I2FP.F32.S32 R13, R0 ;  /* 0x00000000000d7245 */ /* 0x000fe20000201400 */
[----:B------:R-:W-:Y:S01]  /*0980*/  IMAD.IADD R19, R23, 0x1, -R28 ;  /* 0x0000000117137824 */ /* 0x000fe200078e0a1c */
[----:B------:R-:W-:Y:S01]  /*0990*/  I2FP.F32.S32 R25, R28 ;  /* 0x0000001c00197245 */ /* 0x000fe20000201400 */
[----:B------:R-:W-:Y:S01]  /*09a0*/  IMAD.IADD R28, R9, 0x1, -R24 ;  /* 0x00000001091c7824 */ /* 0x000fe200078e0a18 */
[----:B------:R-:W-:Y:S01]  /*09b0*/  I2FP.F32.S32 R17, R24 ;  /* 0x0000001800117245 */ /* 0x000fe20000201400 */
[----:B------:R-:W-:Y:S01]  /*09c0*/  FMUL R13, R13, 0.125 ;  /* 0x3e0000000d0d7820 */ /* 0x000fe20000400000 */
[----:B------:R-:W-:Y:S01]  /*09d0*/  FADD R24, R19, -1 ;  /* 0xbf80000013187421 */ /* 0x000fe20000000000 */
[----:B------:R-:W-:Y:S01]  /*09e0*/  FSEL R22, RZ, -23, P0 ;  /* 0xc1b80000ff167808 */ /* 0x000fe20000000000 */
[----:B------:R-:W-:Y:S01]  /*09f0*/  FADD R28, R28, -1 ;  /* 0xbf8000001c1c7421 */ /* 0x000fe20000000000 */
[----:B------:R-:W-:Y:S01]  /*0a00*/  FSEL R26, RZ, -23, P6 ;  /* 0xc1b80000ff1a7808 */ /* 0x000fe20003000000 */
[-C--:B------:R-:W-:Y:S01]  /*0a10*/  FFMA.FTZ R19, R24, -R7.reuse, 0.14084610342979431152 ;  /* 0x3e1039f618137423 */ /* 0x080fe20000010807 */
[----:B------:R-:W-:Y:S01]  /*0a20*/  FSETP.GEU.AND P4, PT, R13, 1.175494350822287508e-38, PT ;  /* 0x008000000d00780b */ /* 0x000fe20003f8e000 */
[----:B------:R-:W-:Y:S01]  /*0a30*/  FFMA.FTZ R22, R17, 1.1920928955078125e-07, R22 ;  /* 0x3400000011167823 */ /* 0x000fe20000010016 */
[----:B------:R-:W-:Y:S01]  /*0a40*/  FFMA.FTZ R17, R28, -R7, 0.14084610342979431152 ;  /* 0x3e1039f61c117423 */ /* 0x000fe20000010807 */
[----:B------:R-:W-:Y:S01]  /*0a50*/  FFMA.FTZ R19, R24, R19, -0.12148627638816833496 ;  /* 0xbdf8cdcc18137423 */ /* 0x000fe20000010013 */
[----:B------:R-:W-:Y:S01]  /*0a60*/  FSETP.GEU.AND P6, PT, R10, 1.175494350822287508e-38, PT ;  /* 0x008000000a00780b */ /* 0x000fe20003fce000 */
[----:B------:R-:W-:Y:S01]  /*0a70*/  FFMA.FTZ R26, R25, 1.1920928955078125e-07, R26 ;  /* 0x34000000191a7823 */ /* 0x000fe2000001001a */
[----:B------:R-:W-:Y:S01]  /*0a80*/  FFMA.FTZ R17, R28, R17, -0.12148627638816833496 ;  /* 0xbdf8cdcc1c117423 */ /* 0x000fe20000010011 */
[----:B------:R-:W-:Y:S01]  /*0a90*/  FFMA.FTZ R19, R24, R19, 0.13980610668659210205 ;  /* 0x3e0f295518137423 */ /* 0x000fe20000010013 */
[----:B------:R-:W-:-:S02]  /*0aa0*/  ISETP.GT.AND P0, PT, R2, RZ, PT ;  /* 0x000000ff0200720c */ /* 0x000fc40003f04270 */
[----:B------:R-:W-:Y:S01]  /*0ab0*/  FFMA.FTZ R17, R28, R17, 0.13980610668659210205 ;  /* 0x3e0f29551c117423 */ /* 0x000fe20000010011 */
[----:B------:R-:W-:Y:S01]  /*0ac0*/  FFMA.FTZ R29, R24, R19, -0.16684235632419586182 ;  /* 0xbe2ad8b9181d7423 */ /* 0x000fe20000010013 */
[----:B------:R-:W-:Y:S01]  /*0ad0*/  FSEL R32, RZ, -23, P4 ;  /* 0xc1b80000ff207808 */ /* 0x000fe20002000000 */
[----:B------:R-:W-:Y:S01]  /*0ae0*/  @!P4 FMUL R13, R13, 8388608 ;  /* 0x4b0000000d0dc820 */ /* 0x000fe20000400000 */
[----:B------:R-:W-:Y:S01]  /*0af0*/  FFMA.FTZ R19, R28, R17, -0.16684235632419586182 ;  /* 0xbe2ad8b91c137423 */ /* 0x000fe20000010011 */
[----:B------:R-:W-:Y:S01]  /*0b00*/  FFMA.FTZ R29, R24, R29, 0.20012299716472625732 ;  /* 0x3e4ced0b181d7423 */ /* 0x000fe2000001001d */
[----:B------:R-:W0:Y:S01]  /*0b10*/  F2I.S64.TRUNC R16, R16 ;  /* 0x0000001000107311 */ /* 0x000e22000020d900 */
[----:B------:R-:W-:Y:S01]  /*0b20*/  @!P6 FMUL R10, R10, 8388608 ;  /* 0x4b0000000a0ae820 */ /* 0x000fe20000400000 */
[----:B------:R-:W-:Y:S01]  /*0b30*/  IADD3 R25, R13, -0x3f2aaaab, RZ ;  /* 0xc0d555550d197810 */ /* 0x000fe20007ffe0ff */
[----:B------:R-:W-:Y:S01]  /*0b40*/  FFMA.FTZ R19, R28, R19, 0.20012299716472625732 ;  /* 0x3e4ced0b1c137423 */ /* 0x000fe20000010013 */
[----:B------:R-:W-:Y:S01]  /*0b50*/  FFMA.FTZ R29, R24, R29, -0.24999669194221496582 ;  /* 0xbe7fff22181d7423 */ /* 0x000fe2000001001d */
[----:B------:R-:W-:-:S02]  /*0b60*/  FSEL R27, RZ, -23, P6 ;  /* 0xc1b80000ff1b7808 */ /* 0x000fc40003000000 */
[----:B------:R-:W-:Y:S01]  /*0b70*/  LOP3.LUT R34, R25, 0xff800000, RZ, 0xc0, !PT ;  /* 0xff80000019227812 */ /* 0x000fe200078ec0ff */
[----:B------:R-:W-:Y:S01]  /*0b80*/  FFMA.FTZ R25, R28, R19, -0.24999669194221496582 ;  /* 0xbe7fff221c197423 */ /* 0x000fe20000010013 */
[----:B------:R-:W-:Y:S01]  /*0b90*/  FFMA.FTZ R29, R24, R29, 0.33333182334899902344 ;  /* 0x3eaaaa78181d7423 */ /* 0x000fe2000001001d */
[----:B------:R-:W-:Y:S01]  /*0ba0*/  IADD3 R2, R10, -0x3f2aaaab, RZ ;  /* 0xc0d555550a027810 */ /* 0x000fe20007ffe0ff */
[----:B------:R-:W1:Y:S01]  /*0bb0*/  F2I.S64.TRUNC R18, R18 ;  /* 0x0000001200127311 */ /* 0x000e62000020d900 */
[----:B------:R-:W-:Y:S01]  /*0bc0*/  FFMA.FTZ R25, R28, R25, 0.33333182334899902344 ;  /* 0x3eaaaa781c197423 */ /* 0x000fe20000010019 */
[----:B------:R-:W-:Y:S01]  /*0bd0*/  FFMA.FTZ R35, R24, R29, -0.5 ;  /* 0xbf00000018237423 */ /* 0x000fe2000001001d */
[----:B------:R-:W-:Y:S02]  /*0be0*/  LOP3.LUT R31, R2, 0xff800000, RZ, 0xc0, !PT ;  /* 0xff800000021f7812 */ /* 0x000fe400078ec0ff */
[----:B------:R-:W-:Y:S01]  /*0bf0*/  ISETP.GE.U32.AND P4, PT, R23, 0x7f800000, PT ;  /* 0x7f8000001700780c */ /* 0x000fe20003f86070 */
[----:B------:R-:W-:Y:S01]  /*0c00*/  FMUL R35, R24, R35 ;  /* 0x0000002318237220 */ /* 0x000fe20000400000 */
[----:B0-----:R-:W-:Y:S01]  /*0c10*/  IADD3 R16, P6, R16, 0x8, RZ ;  /* 0x0000000810107810 */ /* 0x001fe20007fde0ff */
[----:B------:R-:W0:Y:S01]  /*0c20*/  F2I.S64.TRUNC R2, R3 ;  /* 0x0000000300027311 */ /* 0x000e22000020d900 */
[----:B------:R-:W-:Y:S01]  /*0c30*/  FFMA.FTZ R29, R28, R25, -0.5 ;  /* 0xbf0000001c1d7423 */ /* 0x000fe20000010019 */
[----:B------:R-:W-:Y:S01]  /*0c40*/  FFMA.FTZ R35, R24, R35, R24 ;  /* 0x0000002318237223 */ /* 0x000fe20000010018 */
[----:B------:R-:W-:Y:S01]  /*0c50*/  I2FP.F32.S32 R30, R31 ;  /* 0x0000001f001e7245 */ /* 0x000fe20000201400 */
[----:B------:R-:W-:Y:S01]  /*0c60*/  IMAD.X R17, RZ, RZ, R17, P6 ;  /* 0x000000ffff117224 */ /* 0x000fe200030e0611 */
[-C--:B------:R-:W-:Y:S01]  /*0c70*/  I2FP.F32.S32 R33, R34.reuse ;  /* 0x0000002200217245 */ /* 0x080fe20000201400 */
[----:B------:R-:W-:Y:S01]  /*0c80*/  FFMA.FTZ R26, R26, 0.69314718246459960938, R35 ;  /* 0x3f3172181a1a7823 */ /* 0x000fe20000010023 */
[----:B------:R-:W-:Y:S01]  /*0c90*/  FMUL R29, R28, R29 ;  /* 0x0000001d1c1d7220 */ /* 0x000fe20000400000 */
[----:B-1----:R-:W-:Y:S01]  /*0ca0*/  IADD3 R35, P6, R18, 0x8, RZ ;  /* 0x0000000812237810 */ /* 0x002fe20007fde0ff */
[----:B------:R-:W-:Y:S01]  /*0cb0*/  FFMA.FTZ R24, R30, 1.1920928955078125e-07, R27 ;  /* 0x340000001e187823 */ /* 0x000fe2000001001b */
[----:B------:R-:W-:Y:S01]  /*0cc0*/  IADD3 R34, R13, -R34, RZ ;  /* 0x800000220d227210 */ /* 0x000fe20007ffe0ff */
[----:B------:R-:W-:Y:S01]  /*0cd0*/  FFMA.FTZ R27, R28, R29, R28 ;  /* 0x0000001d1c1b7223 */ /* 0x000fe2000001001c */
[----:B------:R-:W-:Y:S01]  /*0ce0*/  IMAD.IADD R30, R10, 0x1, -R31 ;  /* 0x000000010a1e7824 */ /* 0x000fe200078e0a1f */
[----:B------:R-:W-:Y:S01]  /*0cf0*/  FFMA.FTZ R25, R33, 1.1920928955078125e-07, R32 ;  /* 0x3400000021197823 */ /* 0x000fe20000010020 */
[----:B------:R-:W-:Y:S01]  /*0d00*/  IMAD.X R28, RZ, RZ, R19, P6 ;  /* 0x000000ffff1c7224 */ /* 0x000fe200030e0613 */
[----:B------:R-:W-:Y:S01]  /*0d10*/  SHF.R.U32.HI R41, RZ, 0x3, R43 ;  /* 0x00000003ff297819 */ /* 0x000fe2000001162b */
[----:B------:R-:W-:Y:S01]  /*0d20*/  @P4 IMAD.MOV.U32 R18, RZ, RZ, 0x7f800000 ;  /* 0x7f800000ff124424 */ /* 0x000fe200078e00ff */
[----:B0-----:R-:W-:Y:S01]  /*0d30*/  IADD3 R32, P6, R2, 0x8, RZ ;  /* 0x0000000802207810 */ /* 0x001fe20007fde0ff */
[----:B------:R-:W-:Y:S01]  /*0d40*/  FADD R2, R34, -1 ;  /* 0xbf80000022027421 */ /* 0x000fe20000000000 */
[----:B------:R-:W-:Y:S01]  /*0d50*/  FADD R30, R30, -1 ;  /* 0xbf8000001e1e7421 */ /* 0x000fe20000000000 */
[----:B------:R-:W-:Y:S01]  /*0d60*/  @P4 FFMA.FTZ R26, R23, R18, +INF ;  /* 0x7f800000171a4423 */ /* 0x000fe20000010012 */
[----:B------:R-:W-:Y:S01]  /*0d70*/  SEL R18, RZ, 0x10, !P3 ;  /* 0x00000010ff127807 */ /* 0x000fe20005800000 */
[-C--:B------:R-:W-:Y:S01]  /*0d80*/  FFMA.FTZ R23, R2, -R7.reuse, 0.14084610342979431152 ;  /* 0x3e1039f602177423 */ /* 0x080fe20000010807 */
[----:B------:R-:W-:Y:S01]  /*0d90*/  FFMA.FTZ R19, R30, -R7, 0.14084610342979431152 ;  /* 0x3e1039f61e137423 */ /* 0x000fe20000010807 */
[----:B------:R-:W-:Y:S01]  /*0da0*/  IMAD.X R29, RZ, RZ, R3, P6 ;  /* 0x000000ffff1d7224 */ /* 0x000fe200030e0603 */
[----:B------:R-:W-:Y:S01]  /*0db0*/  ISETP.LT.U32.AND P6, PT, R35, 0xf, PT ;  /* 0x0000000f2300780c */ /* 0x000fe20003fc1070 */
[----:B------:R-:W-:Y:S01]  /*0dc0*/  FFMA.FTZ R31, R2, R23, -0.12148627638816833496 ;  /* 0xbdf8cdcc021f7423 */ /* 0x000fe20000010017 */
[----:B------:R-:W-:Y:S01]  /*0dd0*/  FFMA.FTZ R23, R30, R19, -0.12148627638816833496 ;  /* 0xbdf8cdcc1e177423 */ /* 0x000fe20000010013 */
[----:B------:R-:W-:Y:S01]  /*0de0*/  MOV R19, R20 ;  /* 0x0000001400137202 */ /* 0x000fe20000000f00 */
[----:B------:R-:W-:Y:S01]  /*0df0*/  IMAD.MOV.U32 R20, RZ, RZ, R4 ;  /* 0x000000ffff147224 */ /* 0x000fe200078e0004 */
[----:B------:R-:W-:Y:S01]  /*0e00*/  FFMA.FTZ R31, R2, R31, 0.13980610668659210205 ;  /* 0x3e0f2955021f7423 */ /* 0x000fe2000001001f */
[----:B------:R-:W-:Y:S01]  /*0e10*/  FFMA.FTZ R23, R30, R23, 0.13980610668659210205 ;  /* 0x3e0f29551e177423 */ /* 0x000fe20000010017 */
[----:B------:R-:W-:-:S02]  /*0e20*/  ISETP.GE.U32.AND P4, PT, R19, 0x8, PT ;  /* 0x000000081300780c */ /* 0x000fc40003f86070 */
[----:B------:R-:W-:Y:S01]  /*0e30*/  ISETP.GE.U32.AND P3, PT, R20, 0x8, PT ;  /* 0x000000081400780c */ /* 0x000fe20003f66070 */
[----:B------:R-:W-:Y:S01]  /*0e40*/  FFMA.FTZ R33, R2, R31, -0.16684235632419586182 ;  /* 0xbe2ad8b902217423 */ /* 0x000fe2000001001f */
[----:B------:R-:W-:Y:S01]  /*0e50*/  FFMA.FTZ R31, R30, R23, -0.16684235632419586182 ;  /* 0xbe2ad8b91e1f7423 */ /* 0x000fe20000010017 */
[----:B------:R-:W-:Y:S02]  /*0e60*/  SEL R23, RZ, 0x10, !P1 ;  /* 0x00000010ff177807 */ /* 0x000fe40004800000 */
[----:B------:R-:W-:Y:S01]  /*0e70*/  ISETP.LT.U32.AND P1, PT, R16, 0xf, PT ;  /* 0x0000000f1000780c */ /* 0x000fe20003f21070 */
[----:B------:R-:W-:Y:S01]  /*0e80*/  FFMA.FTZ R33, R2, R33, 0.20012299716472625732 ;  /* 0x3e4ced0b02217423 */ /* 0x000fe20000010021 */
[----:B------:R-:W-:Y:S01]  /*0e90*/  SEL R3, RZ, 0x10, !P2 ;  /* 0x00000010ff037807 */ /* 0x000fe20005000000 */
[----:B------:R-:W-:Y:S01]  /*0ea0*/  FFMA.FTZ R31, R30, R31, 0.20012299716472625732 ;  /* 0x3e4ced0b1e1f7423 */ /* 0x000fe2000001001f */
[----:B------:R-:W-:Y:S01]  /*0eb0*/  ISETP.LT.AND.EX P1, PT, R17, RZ, PT, P1 ;  /* 0x000000ff1100720c */ /* 0x000fe20003f21310 */
[----:B------:R-:W-:Y:S01]  /*0ec0*/  FFMA.FTZ R33, R2, R33, -0.24999669194221496582 ;  /* 0xbe7fff2202217423 */ /* 0x000fe20000010021 */
[----:B------:R-:W-:Y:S01]  /*0ed0*/  ISETP.LT.AND.EX P6, PT, R28, RZ, PT, P6 ;  /* 0x000000ff1c00720c */ /* 0x000fe20003fc1360 */
[----:B------:R-:W-:Y:S01]  /*0ee0*/  FFMA.FTZ R31, R30, R31, -0.24999669194221496582 ;  /* 0xbe7fff221e1f7423 */ /* 0x000fe2000001001f */
[----:B------:R-:W-:Y:S01]  /*0ef0*/  ISETP.GE.U32.AND P2, PT, R21, 0x8, PT ;  /* 0x000000081500780c */ /* 0x000fe20003f46070 */
[----:B------:R-:W-:Y:S01]  /*0f00*/  FFMA.FTZ R33, R2, R33, 0.33333182334899902344 ;  /* 0x3eaaaa7802217423 */ /* 0x000fe20000010021 */
[----:B------:R-:W-:Y:S01]  /*0f10*/  @P4 SEL R19, R16, 0xf, P1 ;  /* 0x0000000f10134807 */ /* 0x000fe20000800000 */
[----:B------:R-:W-:Y:S01]  /*0f20*/  FMUL.M8 R16, R26, 0.36067375540733337402 ;  /* 0x3eb8aa3b1a107820 */ /* 0x000fe20000700000 */
[----:B------:R-:W-:Y:S01]  /*0f30*/  @P3 SEL R20, R35, 0xf, P6 ;  /* 0x0000000f23143807 */ /* 0x000fe20003000000 */
[----:B------:R-:W-:Y:S01]  /*0f40*/  FFMA.FTZ R33, R2, R33, -0.5 ;  /* 0xbf00000002217423 */ /* 0x000fe20000010021 */
[----:B------:R-:W-:Y:S01]  /*0f50*/  SEL R28, R28, RZ, P6 ;  /* 0x000000ff1c1c7207 */ /* 0x000fe20003000000 */
[----:B------:R-:W-:Y:S01]  /*0f60*/  FFMA.FTZ R31, R30, R31, 0.33333182334899902344 ;  /* 0x3eaaaa781e1f7423 */ /* 0x000fe2000001001f */
[----:B------:R-:W-:Y:S01]  /*0f70*/  ISETP.LT.U32.AND P6, PT, R32, 0xf, PT ;  /* 0x0000000f2000780c */ /* 0x000fe20003fc1070 */
[----:B------:R-:W-:Y:S01]  /*0f80*/  FMUL R33, R2, R33 ;  /* 0x0000002102217220 */ /* 0x000fe20000400000 */
[----:B------:R-:W-:Y:S01]  /*0f90*/  SEL R26, R17, RZ, P1 ;  /* 0x000000ff111a7207 */ /* 0x000fe20000800000 */
[----:B------:R-:W-:Y:S01]  /*0fa0*/  FFMA.FTZ R31, R30, R31, -0.5 ;  /* 0xbf0000001e1f7423 */ /* 0x000fe2000001001f */
[----:B------:R-:W-:Y:S01]  /*0fb0*/  ISETP.GE.U32.AND P1, PT, R9, 0x7f800000, PT ;  /* 0x7f8000000900780c */ /* 0x000fe20003f26070 */
[----:B------:R-:W0:Y:S01]  /*0fc0*/  F2I.S64.TRUNC R16, R16 ;  /* 0x0000001000107311 */ /* 0x000e22000020d900 */
[----:B------:R-:W-:Y:S01]  /*0fd0*/  ISETP.LT.AND.EX P6, PT, R29, RZ, PT, P6 ;  /* 0x000000ff1d00720c */ /* 0x000fe20003fc1360 */
[----:B------:R-:W-:Y:S01]  /*0fe0*/  FFMA.FTZ R4, R2, R33, R2 ;  /* 0x0000002102047223 */ /* 0x000fe20000010002 */
[----:B------:R-:W-:Y:S01]  /*0ff0*/  SGXT.U32 R41, R41, 0x6 ;  /* 0x000000062929781a */ /* 0x000fe20000000000 */
[----:B------:R-:W-:Y:S01]  /*1000*/  FFMA.FTZ R2, R22, 0.69314718246459960938, R27 ;  /* 0x3f31721816027823 */ /* 0x000fe2000001001b */
[----:B------:R-:W-:Y:S01]  /*1010*/  SEL R29, R29, RZ, P6 ;  /* 0x000000ff1d1d7207 */ /* 0x000fe20003000000 */
[----:B------:R-:W-:Y:S01]  /*1020*/  FFMA.FTZ R4, R25, 0.69314718246459960938, R4 ;  /* 0x3f31721819047823 */ /* 0x000fe20000010004 */
[----:B------:R-:W-:Y:S01]  /*1030*/  @P2 SEL R21, R32, 0xf, P6 ;  /* 0x0000000f20152807 */ /* 0x000fe20003000000 */
[----:B------:R-:W-:Y:S01]  /*1040*/  IMAD.IADD R40, R41, 0x1, -R14 ;  /* 0x0000000129287824 */ /* 0x000fe200078e0a0e */
[----:B------:R-:W-:Y:S01]  /*1050*/  ISETP.GE.U32.AND P6, PT, R13, 0x7f800000, PT ;  /* 0x7f8000000d00780c */ /* 0x000fe20003fc6070 */
[C---:B------:R-:W-:Y:S01]  /*1060*/  FMUL R31, R30.reuse, R31 ;  /* 0x0000001f1e1f7220 */ /* 0x040fe20000400000 */
[----:B------:R-:W-:Y:S01]  /*1070*/  LOP3.LUT R39, R41, 0x40, RZ, 0xfc, !PT ;  /* 0x0000004029277812 */ /* 0x000fe200078efcff */
[----:B------:R-:W-:Y:S01]  /*1080*/  @P1 IMAD.MOV.U32 R22, RZ, RZ, 0x7f800000 ;  /* 0x7f800000ff161424 */ /* 0x000fe200078e00ff */
[----:B------:R-:W-:Y:S01]  /*1090*/  IABS R38, R40 ;  /* 0x0000002800267213 */ /* 0x000fe20000000000 */
[----:B------:R-:W-:Y:S01]  /*10a0*/  FFMA.FTZ R31, R30, R31, R30 ;  /* 0x0000001f1e1f7223 */ /* 0x000fe2000001001e */
[----:B------:R-:W-:Y:S01]  /*10b0*/  SEL R32, RZ, 0x10, !P5 ;  /* 0x00000010ff207807 */ /* 0x000fe20006800000 */
[----:B------:R-:W-:Y:S01]  /*10c0*/  @P1 FFMA.FTZ R2, R9, R22, +INF ;  /* 0x7f80000009021423 */ /* 0x000fe20000010016 */
[----:B0-----:R-:W-:Y:S01]  /*10d0*/  IADD3 R25, P5, R16, 0x8, RZ ;  /* 0x0000000810197810 */ /* 0x001fe20007fbe0ff */
[----:B------:R-:W-:Y:S01]  /*10e0*/  FFMA.FTZ R9, R24, 0.69314718246459960938, R31 ;  /* 0x3f31721818097823 */ /* 0x000fe2000001001f */
[----:B------:R-:W-:Y:S01]  /*10f0*/  IADD3 R39, R39, -R14, RZ ;  /* 0x8000000e27277210 */ /* 0x000fe20007ffe0ff */
[----:B------:R-:W-:Y:S01]  /*1100*/  FMUL.M8 R2, R2, 0.36067375540733337402 ;  /* 0x3eb8aa3b02027820 */ /* 0x000fe20000700000 */
[----:B------:R-:W-:Y:S01]  /*1110*/  I2FP.F32.S32 R36, R38 ;  /* 0x0000002600247245 */ /* 0x000fe20000201400 */
[----:B------:R-:W-:Y:S01]  /*1120*/  @P6 IMAD.MOV.U32 R22, RZ, RZ, 0x7f800000 ;  /* 0x7f800000ff166424 */ /* 0x000fe200078e00ff */
[----:B------:R-:W-:Y:S01]  /*1130*/  IABS R37, R39 ;  /* 0x0000002700257213 */ /* 0x000fe20000000000 */
[----:B------:R-:W-:Y:S01]  /*1140*/  IMAD.X R16, RZ, RZ, R17, P5 ;  /* 0x000000ffff107224 */ /* 0x000fe200028e0611 */
[----:B------:R-:W-:Y:S01]  /*1150*/  ISETP.GE.U32.AND P5, PT, R15, 0x8, PT ;  /* 0x000000080f00780c */ /* 0x000fe20003fa6070 */
[----:B------:R-:W-:Y:S01]  /*1160*/  @P6 FFMA.FTZ R4, R13, R22, +INF ;  /* 0x7f8000000d046423 */ /* 0x000fe20000010016 */
[----:B------:R-:W-:Y:S01]  /*1170*/  SEL R13, R26, RZ, P4 ;  /* 0x000000ff1a0d7207 */ /* 0x000fe20002000000 */
[----:B------:R-:W-:Y:S01]  /*1180*/  FMUL R36, R36, 0.125 ;  /* 0x3e00000024247820 */ /* 0x000fe20000400000 */
[----:B------:R-:W-:-:S02]  /*1190*/  IADD3 R18, P4, R19, R18, RZ ;  /* 0x0000001213127210 */ /* 0x000fc40007f9e0ff */
[----:B------:R-:W-:Y:S02]  /*11a0*/  SEL R22, R28, RZ, P3 ;  /* 0x000000ff1c167207 */ /* 0x000fe40001800000 */
[----:B------:R-:W-:Y:S01]  /*11b0*/  IADD3 R19, P6, R20, R3, RZ ;  /* 0x0000000314137210 */ /* 0x000fe20007fde0ff */
[----:B------:R-:W-:Y:S01]  /*11c0*/  IMAD.X R13, RZ, RZ, R13, P4 ;  /* 0x000000ffff0d7224 */ /* 0x000fe200020e060d */
[----:B------:R-:W-:Y:S02]  /*11d0*/  I2FP.F32.S32 R35, R37 ;  /* 0x0000002500237245 */ /* 0x000fe40000201400 */
[----:B------:R-:W-:Y:S01]  /*11e0*/  FSETP.GEU.AND P3, PT, R36, 1.175494350822287508e-38, PT ;  /* 0x008000002400780b */ /* 0x000fe20003f6e000 */
[----:B------:R-:W-:Y:S01]  /*11f0*/  IMAD.X R22, RZ, RZ, R22, P6 ;  /* 0x000000ffff167224 */ /* 0x000fe200030e0616 */
[----:B------:R-:W-:Y:S01]  /*1200*/  ISETP.LT.U32.AND P1, PT, R25, 0xf, PT ;  /* 0x0000000f1900780c */ /* 0x000fe20003f21070 */
[----:B------:R-:W-:Y:S01]  /*1210*/  FMUL R35, R35, 0.125 ;  /* 0x3e00000023237820 */ /* 0x000fe20000400000 */
[----:B------:R-:W-:-:S02]  /*1220*/  IADD3 R28, P6, R21, R23, RZ ;  /* 0x00000017151c7210 */ /* 0x000fc40007fde0ff */
[----:B------:R-:W-:Y:S02]  /*1230*/  SEL R21, R29, RZ, P2 ;  /* 0x000000ff1d157207 */ /* 0x000fe40001000000 */
[----:B------:R-:W-:Y:S02]  /*1240*/  ISETP.LT.AND.EX P1, PT, R16, RZ, PT, P1 ;  /* 0x000000ff1000720c */ /* 0x000fe40003f21310 */
[----:B------:R-:W-:Y:S01]  /*1250*/  LOP3.LUT R3, R41, 0x80, RZ, 0xfc, !PT ;  /* 0x0000008029037812 */ /* 0x000fe200078efcff */
[----:B------:R-:W-:Y:S01]  /*1260*/  IMAD.X R21, RZ, RZ, R21, P6 ;  /* 0x000000ffff157224 */ /* 0x000fe200030e0615 */
[----:B------:R-:W-:Y:S01]  /*1270*/  FSETP.GEU.AND P4, PT, R35, 1.175494350822287508e-38, PT ;  /* 0x008000002300780b */ /* 0x000fe20003f8e000 */
[----:B------:R-:W-:Y:S01]  /*1280*/  @!P3 FMUL R36, R36, 8388608 ;  /* 0x4b0000002424b820 */ /* 0x000fe20000400000 */
[----:B------:R-:W-:Y:S02]  /*1290*/  @P5 SEL R15, R25, 0xf, P1 ;  /* 0x0000000f190f5807 */ /* 0x000fe40000800000 */
[----:B------:R-:W-:-:S02]  /*12a0*/  SEL R30, R16, RZ, P1 ;  /* 0x000000ff101e7207 */ /* 0x000fc40000800000 */
[----:B------:R-:W-:Y:S02]  /*12b0*/  IADD3 R34, R3, -R14, RZ ;  /* 0x8000000e03227210 */ /* 0x000fe40007ffe0ff */
[----:B------:R-:W-:Y:S02]  /*12c0*/  IADD3 R26, P1, R15, R32, RZ ;  /* 0x000000200f1a7210 */ /* 0x000fe40007f3e0ff */
[----:B------:R-:W-:Y:S02]  /*12d0*/  SEL R30, R30, RZ, P5 ;  /* 0x000000ff1e1e7207 */ /* 0x000fe40002800000 */
[----:B------:R-:W-:Y:S01]  /*12e0*/  LOP3.LUT R33, R41, 0xc0, RZ, 0xfc, !PT ;  /* 0x000000c029217812 */ /* 0x000fe200078efcff */
[----:B------:R-:W-:Y:S01]  /*12f0*/  @!P4 FMUL R35, R35, 8388608 ;  /* 0x4b0000002323c820 */ /* 0x000fe20000400000 */
[----:B------:R-:W-:Y:S01]  /*1300*/  SHF.R.U32.HI R15, RZ, 0x1a, R21 ;  /* 0x0000001aff0f7819 */ /* 0x000fe20000011615 */
[----:B------:R-:W-:Y:S01]  /*1310*/  IMAD.X R30, RZ, RZ, R30, P1 ;  /* 0x000000ffff1e7224 */ /* 0x000fe200008e061e */
[----:B------:R-:W-:Y:S01]  /*1320*/  IABS R32, R34 ;  /* 0x0000002200207213 */ /* 0x000fe20000000000 */
[----:B------:R-:W-:Y:S01]  /*1330*/  IMAD.IADD R33, R33, 0x1, -R14 ;  /* 0x0000000121217824 */ /* 0x000fe200078e0a0e */
[----:B------:R-:W-:-:S02]  /*1340*/  SHF.R.U32.HI R20, RZ, 0x1a, R22 ;  /* 0x0000001aff147819 */ /* 0x000fc40000011616 */
[----:B------:R-:W-:Y:S02]  /*1350*/  IADD3 R3, R36, -0x3f2aaaab, RZ ;  /* 0xc0d5555524037810 */ /* 0x000fe40007ffe0ff */
[----:B------:R-:W-:Y:S02]  /*1360*/  LOP3.LUT R15, R15, 0x20, RZ, 0xc0, !PT ;  /* 0x000000200f0f7812 */ /* 0x000fe400078ec0ff */
[----:B------:R-:W-:Y:S02]  /*1370*/  I2FP.F32.S32 R45, R32 ;  /* 0x00000020002d7245 */ /* 0x000fe40000201400 */
[----:B------:R-:W-:Y:S02]  /*1380*/  LOP3.LUT R20, R20, 0x20, RZ, 0xc0, !PT ;  /* 0x0000002014147812 */ /* 0x000fe400078ec0ff */
[----:B------:R-:W-:Y:S01]  /*1390*/  LOP3.LUT R3, R3, 0xff800000, RZ, 0xc0, !PT ;  /* 0xff80000003037812 */ /* 0x000fe200078ec0ff */
[----:B------:R-:W-:Y:S01]  /*13a0*/  FMUL R45, R45, 0.125 ;  /* 0x3e0000002d2d7820 */ /* 0x000fe20000400000 */
[----:B------:R-:W-:-:S02]  /*13b0*/  IADD3 R15, P6, R15, R28, RZ ;  /* 0x0000001c0f0f7210 */ /* 0x000fc40007fde0ff */
[----:B------:R-:W-:Y:S01]  /*13c0*/  IABS R29, R33 ;  /* 0x00000021001d7213 */ /* 0x000fe20000000000 */
[----:B------:R-:W-:Y:S01]  /*13d0*/  IMAD.IADD R24, R36, 0x1, -R3 ;  /* 0x0000000124187824 */ /* 0x000fe200078e0a03 */
[----:B------:R-:W-:Y:S01]  /*13e0*/  SHF.R.U32.HI R25, RZ, 0x1a, R30 ;  /* 0x0000001aff197819 */ /* 0x000fe2000001161e */
[----:B------:R-:W-:Y:S01]  /*13f0*/  IMAD.X R21, RZ, RZ, R21, P6 ;  /* 0x000000ffff157224 */ /* 0x000fe200030e0615 */
[----:B------:R-:W-:Y:S01]  /*1400*/  SHF.R.U32.HI R17, RZ, 0x1a, R13 ;  /* 0x0000001aff117819 */ /* 0x000fe2000001160d */
[----:B------:R-:W-:Y:S01]  /*1410*/  FADD R24, R24, -1 ;  /* 0xbf80000018187421 */ /* 0x000fe20000000000 */
[----:B------:R-:W-:Y:S02]  /*1420*/  IADD3 R20, P2, R20, R19, RZ ;  /* 0x0000001314147210 */ /* 0x000fe40007f5e0ff */
[----:B------:R-:W-:Y:S01]  /*1430*/  IADD3 R16, R35, -0x3f2aaaab, RZ ;  /* 0xc0d5555523107810 */ /* 0x000fe20007ffe0ff */
[C---:B------:R-:W-:Y:S01]  /*1440*/  FFMA.FTZ R19, R24.reuse, -R7, 0.14084610342979431152 ;  /* 0x3e1039f618137423 */ /* 0x040fe20000010807 */
[----:B------:R-:W-:Y:S01]  /*1450*/  I2FP.F32.S32 R46, R29 ;  /* 0x0000001d002e7245 */ /* 0x000fe20000201400 */
[----:B------:R-:W-:Y:S01]  /*1460*/  IMAD.X R22, RZ, RZ, R22, P2 ;  /* 0x000000ffff167224 */ /* 0x000fe200010e0616 */
[----:B------:R-:W-:Y:S01]  /*1470*/  LOP3.LUT R25, R25, 0x20, RZ, 0xc0, !PT ;  /* 0x0000002019197812 */ /* 0x000fe200078ec0ff */
[----:B------:R-:W-:Y:S01]  /*1480*/  FFMA.FTZ R19, R24, R19, -0.12148627638816833496 ;  /* 0xbdf8cdcc18137423 */ /* 0x000fe20000010013 */
[----:B------:R-:W-:Y:S01]  /*1490*/  FSETP.GEU.AND P6, PT, R45, 1.175494350822287508e-38, PT ;  /* 0x008000002d00780b */ /* 0x000fe20003fce000 */
[----:B------:R-:W-:Y:S01]  /*14a0*/  FMUL R46, R46, 0.125 ;  /* 0x3e0000002e2e7820 */ /* 0x000fe20000400000 */
[----:B------:R-:W-:Y:S01]  /*14b0*/  LOP3.LUT R17, R17, 0x20, RZ, 0xc0, !PT ;  /* 0x0000002011117812 */ /* 0x000fe200078ec0ff */
[----:B------:R-:W-:Y:S01]  /*14c0*/  FFMA.FTZ R19, R24, R19, 0.13980610668659210205 ;  /* 0x3e0f295518137423 */ /* 0x000fe20000010013 */
[----:B------:R-:W-:-:S02]  /*14d0*/  LOP3.LUT R16, R16, 0xff800000, RZ, 0xc0, !PT ;  /* 0xff80000010107812 */ /* 0x000fc400078ec0ff */
[----:B------:R-:W-:Y:S01]  /*14e0*/  ISETP.GE.U32.AND P1, PT, R10, 0x7f800000, PT ;  /* 0x7f8000000a00780c */ /* 0x000fe20003f26070 */
[C---:B------:R-:W-:Y:S01]  /*14f0*/  FFMA.FTZ R19, R24.reuse, R19, -0.16684235632419586182 ;  /* 0xbe2ad8b918137423 */ /* 0x040fe20000010013 */
[----:B------:R-:W-:Y:S02]  /*1500*/  IADD3 R26, P2, R25, R26, RZ ;  /* 0x0000001a191a7210 */ /* 0x000fe40007f5e0ff */
[----:B------:R-:W-:Y:S01]  /*1510*/  IADD3 R17, P5, R17, R18, RZ ;  /* 0x0000001211117210 */ /* 0x000fe20007fbe0ff */
[----:B------:R-:W-:Y:S01]  /*1520*/  IMAD.IADD R18, R35, 0x1, -R16 ;  /* 0x0000000123127824 */ /* 0x000fe200078e0a10 */
[----:B------:R-:W-:Y:S01]  /*1530*/  FFMA.FTZ R19, R24, R19, 0.20012299716472625732 ;  /* 0x3e4ced0b18137423 */ /* 0x000fe20000010013 */
[----:B------:R-:W-:Y:S01]  /*1540*/  IMAD.X R30, RZ, RZ, R30, P2 ;  /* 0x000000ffff1e7224 */ /* 0x000fe200010e061e */
[----:B------:R-:W-:Y:S01]  /*1550*/  FSETP.GEU.AND P2, PT, R46, 1.175494350822287508e-38, PT ;  /* 0x008000002e00780b */ /* 0x000fe20003f4e000 */
[----:B------:R-:W-:Y:S01]  /*1560*/  FADD R18, R18, -1 ;  /* 0xbf80000012127421 */ /* 0x000fe20000000000 */
[----:B------:R-:W-:Y:S01]  /*1570*/  IADD3.X R13, RZ, R13, RZ, P5, !PT ;  /* 0x0000000dff0d7210 */ /* 0x000fe20002ffe4ff */
[----:B------:R-:W-:Y:S01]  /*1580*/  @!P6 FMUL R45, R45, 8388608 ;  /* 0x4b0000002d2de820 */ /* 0x000fe20000400000 */
[----:B------:R-:W-:Y:S01]  /*1590*/  ISETP.GT.AND P5, PT, R5, RZ, PT ;  /* 0x000000ff0500720c */ /* 0x000fe20003fa4270 */
[----:B------:R-:W-:Y:S01]  /*15a0*/  FFMA.FTZ R23, R18, -R7, 0.14084610342979431152 ;  /* 0x3e1039f612177423 */ /* 0x000fe20000010807 */
[----:B------:R-:W-:Y:S01]  /*15b0*/  LOP3.LUT R5, R41, 0x100, RZ, 0xfc, !PT ;  /* 0x0000010029057812 */ /* 0x000fe200078efcff */
[----:B------:R-:W-:Y:S01]  /*15c0*/  @P1 IMAD.MOV.U32 R25, RZ, RZ, 0x7f800000 ;  /* 0x7f800000ff191424 */ /* 0x000fe200078e00ff */
[----:B------:R-:W-:Y:S01]  /*15d0*/  FFMA.FTZ R19, R24, R19, -0.24999669194221496582 ;  /* 0xbe7fff2218137423 */ /* 0x000fe20000010013 */
[----:B------:R-:W-:Y:S01]  /*15e0*/  FFMA.FTZ R23, R18, R23, -0.12148627638816833496 ;  /* 0xbdf8cdcc12177423 */ /* 0x000fe20000010017 */
[----:B------:R-:W-:Y:S01]  /*15f0*/  IADD3 R28, R5, -R14, RZ ;  /* 0x8000000e051c7210 */ /* 0x000fe20007ffe0ff */
[----:B------:R-:W-:Y:S01]  /*1600*/  @P1 FFMA.FTZ R9, R10, R25, +INF ;  /* 0x7f8000000a091423 */ /* 0x000fe20000010019 */
[----:B------:R-:W-:Y:S01]  /*1610*/  IADD3 R5, R45, -0x3f2aaaab, RZ ;  /* 0xc0d555552d057810 */ /* 0x000fe20007ffe0ff */
[----:B------:R-:W-:Y:S01]  /*1620*/  FFMA.FTZ R23, R18, R23, 0.13980610668659210205 ;  /* 0x3e0f295512177423 */ /* 0x000fe20000010017 */
[----:B------:R-:W-:Y:S01]  /*1630*/  IABS R27, R28 ;  /* 0x0000001c001b7213 */ /* 0x000fe20000000000 */
[----:B------:R-:W-:Y:S01]  /*1640*/  @!P2 FMUL R46, R46, 8388608 ;  /* 0x4b0000002e2ea820 */ /* 0x000fe20000400000 */
[----:B------:R-:W-:Y:S01]  /*1650*/  LOP3.LUT R10, R17, R20, RZ, 0xfc, !PT ;  /* 0x00000014110a7212 */ /* 0x000fe200078efcff */
[----:B------:R-:W-:Y:S01]  /*1660*/  FFMA.FTZ R23, R18, R23, -0.16684235632419586182 ;  /* 0xbe2ad8b912177423 */ /* 0x000fe20000010017 */
[----:B------:R-:W-:Y:S01]  /*1670*/  LOP3.LUT R20, R5, 0xff800000, RZ, 0xc0, !PT ;  /* 0xff80000005147812 */ /* 0x000fe200078ec0ff */
[----:B------:R-:W-:Y:S01]  /*1680*/  FFMA.FTZ R19, R24, R19, 0.33333182334899902344 ;  /* 0x3eaaaa7818137423 */ /* 0x000fe20000010013 */
[----:B------:R-:W-:Y:S01]  /*1690*/  I2FP.F32.S32 R53, R27 ;  /* 0x0000001b00357245 */ /* 0x000fe20000201400 */
[----:B------:R-:W-:Y:S01]  /*16a0*/  FFMA.FTZ R23, R18, R23, 0.20012299716472625732 ;  /* 0x3e4ced0b12177423 */ /* 0x000fe20000010017 */
[----:B------:R-:W-:Y:S01]  /*16b0*/  ISETP.GT.AND P1, PT, R8, RZ, PT ;  /* 0x000000ff0800720c */ /* 0x000fe20003f24270 */
[----:B------:R-:W-:Y:S01]  /*16c0*/  IMAD.IADD R44, R45, 0x1, -R20 ;  /* 0x000000012d2c7824 */ /* 0x000fe200078e0a14 */
[----:B------:R-:W-:Y:S01]  /*16d0*/  IADD3 R8, R46, -0x3f2aaaab, RZ ;  /* 0xc0d555552e087810 */ /* 0x000fe20007ffe0ff */
[----:B------:R-:W-:Y:S01]  /*16e0*/  FMUL R53, R53, 0.125 ;  /* 0x3e00000035357820 */ /* 0x000fe20000400000 */
[----:B------:R-:W-:Y:S01]  /*16f0*/  LOP3.LUT R17, R41, 0x140, RZ, 0xfc, !PT ;  /* 0x0000014029117812 */ /* 0x000fe200078efcff */
[----:B------:R-:W-:Y:S01]  /*1700*/  FADD R44, R44, -1 ;  /* 0xbf8000002c2c7421 */ /* 0x000fe20000000000 */
[----:B------:R-:W-:Y:S01]  /*1710*/  LOP3.LUT R5, R8, 0xff800000, RZ, 0xc0, !PT ;  /* 0xff80000008057812 */ /* 0x000fe200078ec0ff */
[----:B------:R-:W-:Y:S01]  /*1720*/  FFMA.FTZ R23, R18, R23, -0.24999669194221496582 ;  /* 0xbe7fff2212177423 */ /* 0x000fe20000010017 */
[----:B------:R-:W-:Y:S01]  /*1730*/  LOP3.LUT R8, R10, R15, R26, 0xfe, !PT ;  /* 0x0000000f0a087212 */ /* 0x000fe200078efe1a */
[----:B------:R-:W-:Y:S01]  /*1740*/  IMAD.IADD R26, R17, 0x1, -R14 ;  /* 0x00000001111a7824 */ /* 0x000fe200078e0a0e */
[----:B------:R-:W-:Y:S01]  /*1750*/  FSEL R15, RZ, -23, P3 ;  /* 0xc1b80000ff0f7808 */ /* 0x000fe20001800000 */
[----:B------:R-:W-:Y:S01]  /*1760*/  FFMA.FTZ R19, R24, R19, -0.5 ;  /* 0xbf00000018137423 */ /* 0x000fe20000010013 */
[----:B------:R-:W-:Y:S01]  /*1770*/  FFMA.FTZ R17, R44, -R7, 0.14084610342979431152 ;  /* 0x3e1039f62c117423 */ /* 0x000fe20000010807 */
[----:B------:R-:W-:Y:S01]  /*1780*/  FSETP.GEU.AND P3, PT, R53, 1.175494350822287508e-38, PT ;  /* 0x008000003500780b */ /* 0x000fe20003f6e000 */
[----:B------:R-:W-:Y:S01]  /*1790*/  FFMA.FTZ R23, R18, R23, 0.33333182334899902344 ;  /* 0x3eaaaa7812177423 */ /* 0x000fe20000010017 */
[----:B------:R-:W-:Y:S01]  /*17a0*/  FMUL R19, R24, R19 ;  /* 0x0000001318137220 */ /* 0x000fe20000400000 */
[----:B------:R-:W-:Y:S01]  /*17b0*/  FFMA.FTZ R17, R44, R17, -0.12148627638816833496 ;  /* 0xbdf8cdcc2c117423 */ /* 0x000fe20000010011 */
[----:B------:R-:W-:Y:S01]  /*17c0*/  IABS R25, R26 ;  /* 0x0000001a00197213 */ /* 0x000fe20000000000 */
[----:B------:R-:W-:Y:S01]  /*17d0*/  FFMA.FTZ R23, R18, R23, -0.5 ;  /* 0xbf00000012177423 */ /* 0x000fe20000010017 */
[----:B------:R-:W-:Y:S01]  /*17e0*/  FFMA.FTZ R19, R24, R19, R24 ;  /* 0x0000001318137223 */ /* 0x000fe20000010018 */
[----:B------:R-:W-:Y:S01]  /*17f0*/  FFMA.FTZ R17, R44, R17, 0.13980610668659210205 ;  /* 0x3e0f29552c117423 */ /* 0x000fe20000010011 */
[----:B------:R-:W-:Y:S01]  /*1800*/  IMAD.IADD R24, R46, 0x1, -R5 ;  /* 0x000000012e187824 */ /* 0x000fe200078e0a05 */
[----:B------:R-:W-:Y:S01]  /*1810*/  I2FP.F32.S32 R52, R25 ;  /* 0x0000001900347245 */ /* 0x000fe20000201400 */
[----:B------:R-:W-:Y:S01]  /*1820*/  FMUL R23, R18, R23 ;  /* 0x0000001712177220 */ /* 0x000fe20000400000 */
[----:B------:R-:W-:Y:S01]  /*1830*/  FFMA.FTZ R17, R44, R17, -0.16684235632419586182 ;  /* 0xbe2ad8b92c117423 */ /* 0x000fe20000010011 */
[----:B------:R-:W-:Y:S01]  /*1840*/  FADD R24, R24, -1 ;  /* 0xbf80000018187421 */ /* 0x000fe20000000000 */
[----:B------:R-:W-:Y:S01]  /*1850*/  LOP3.LUT R10, R13, R22, RZ, 0xfc, !PT ;  /* 0x000000160d0a7212 */ /* 0x000fe200078efcff */
[----:B------:R-:W-:Y:S01]  /*1860*/  @!P3 FMUL R53, R53, 8388608 ;  /* 0x4b0000003535b820 */ /* 0x000fe20000400000 */
[----:B------:R-:W-:Y:S01]  /*1870*/  FMUL R52, R52, 0.125 ;  /* 0x3e00000034347820 */ /* 0x000fe20000400000 */
[----:B------:R-:W-:Y:S01]  /*1880*/  FFMA.FTZ R18, R18, R23, R18 ;  /* 0x0000001712127223 */ /* 0x000fe20000010012 */
[----:B------:R-:W-:Y:S01]  /*1890*/  FFMA.FTZ R17, R44, R17, 0.20012299716472625732 ;  /* 0x3e4ced0b2c117423 */ /* 0x000fe20000010011 */
[----:B------:R-:W-:Y:S01]  /*18a0*/  FFMA.FTZ R23, R24, -R7, 0.14084610342979431152 ;  /* 0x3e1039f618177423 */ /* 0x000fe20000010807 */
[----:B------:R-:W-:-:S02]  /*18b0*/  LOP3.LUT R10, R10, R21, R30, 0xfe, !PT ;  /* 0x000000150a0a7212 */ /* 0x000fc400078efe1e */
[----:B------:R-:W-:Y:S01]  /*18c0*/  FSEL R21, RZ, -23, P4 ;  /* 0xc1b80000ff157808 */ /* 0x000fe20002000000 */
[----:B------:R-:W-:Y:S01]  /*18d0*/  FFMA.FTZ R17, R44, R17, -0.24999669194221496582 ;  /* 0xbe7fff222c117423 */ /* 0x000fe20000010011 */
[C---:B------:R-:W-:Y:S01]  /*18e0*/  IADD3 R30, R53.reuse, -0x3f2aaaab, RZ ;  /* 0xc0d55555351e7810 */ /* 0x040fe20007ffe0ff */
[----:B------:R-:W-:Y:S01]  /*18f0*/  FFMA.FTZ R23, R24, R23, -0.12148627638816833496 ;  /* 0xbdf8cdcc18177423 */ /* 0x000fe20000010017 */
[----:B------:R-:W-:Y:S01]  /*1900*/  FSETP.GEU.AND P4, PT, R52, 1.175494350822287508e-38, PT ;  /* 0x008000003400780b */ /* 0x000fe20003f8e000 */
[----:B------:R-:W-:Y:S01]  /*1910*/  FFMA.FTZ R17, R44, R17, 0.33333182334899902344 ;  /* 0x3eaaaa782c117423 */ /* 0x000fe20000010011 */
[----:B------:R-:W-:Y:S01]  /*1920*/  LOP3.LUT R30, R30, 0xff800000, RZ, 0xc0, !PT ;  /* 0xff8000001e1e7812 */ /* 0x000fe200078ec0ff */
[----:B------:R-:W-:Y:S01]  /*1930*/  FFMA.FTZ R23, R24, R23, 0.13980610668659210205 ;  /* 0x3e0f295518177423 */ /* 0x000fe20000010017 */
[----:B------:R-:W-:Y:S01]  /*1940*/  I2FP.F32.S32 R54, R3 ;  /* 0x0000000300367245 */ /* 0x000fe20000201400 */
[----:B------:R-:W-:Y:S01]  /*1950*/  FFMA.FTZ R17, R44, R17, -0.5 ;  /* 0xbf0000002c117423 */ /* 0x000fe20000010011 */
[----:B------:R-:W-:Y:S01]  /*1960*/  FSEL R3, RZ, -23, P6 ;  /* 0xc1b80000ff037808 */ /* 0x000fe20003000000 */
[----:B------:R-:W-:Y:S01]  /*1970*/  IMAD.IADD R22, R53, 0x1, -R30 ;  /* 0x0000000135167824 */ /* 0x000fe200078e0a1e */
[----:B------:R-:W-:Y:S01]  /*1980*/  FFMA.FTZ R23, R24, R23, -0.16684235632419586182 ;  /* 0xbe2ad8b918177423 */ /* 0x000fe20000010017 */
[----:B------:R-:W-:Y:S01]  /*1990*/  FMUL R17, R44, R17 ;  /* 0x000000112c117220 */ /* 0x000fe20000400000 */
[----:B------:R-:W-:Y:S01]  /*19a0*/  I2FP.F32.S32 R16, R16 ;  /* 0x0000001000107245 */ /* 0x000fe20000201400 */
[----:B------:R-:W-:Y:S01]  /*19b0*/  FADD R22, R22, -1 ;  /* 0xbf80000016167421 */ /* 0x000fe20000000000 */
[----:B------:R-:W-:Y:S01]  /*19c0*/  FFMA.FTZ R23, R24, R23, 0.20012299716472625732 ;  /* 0x3e4ced0b18177423 */ /* 0x000fe20000010017 */
[----:B------:R-:W-:Y:S01]  /*19d0*/  @!P4 FMUL R52, R52, 8388608 ;  /* 0x4b0000003434c820 */ /* 0x000fe20000400000 */
[----:B------:R-:W-:Y:S01]  /*19e0*/  FFMA.FTZ R44, R44, R17, R44 ;  /* 0x000000112c2c7223 */ /* 0x000fe2000001002c */
[----:B------:R-:W-:Y:S01]  /*19f0*/  FFMA.FTZ R13, R22, -R7, 0.14084610342979431152 ;  /* 0x3e1039f6160d7423 */ /* 0x000fe20000010807 */
[----:B------:R-:W-:Y:S01]  /*1a00*/  FFMA.FTZ R23, R24, R23, -0.24999669194221496582 ;  /* 0xbe7fff2218177423 */ /* 0x000fe20000010017 */
[----:B------:R-:W-:Y:S01]  /*1a10*/  FFMA.FTZ R54, R54, 1.1920928955078125e-07, R15 ;  /* 0x3400000036367823 */ /* 0x000fe2000001000f */
[----:B------:R-:W-:Y:S01]  /*1a20*/  IADD3 R17, R52, -0x3f2aaaab, RZ ;  /* 0xc0d5555534117810 */ /* 0x000fe20007ffe0ff */
[----:B------:R-:W-:Y:S01]  /*1a30*/  FFMA.FTZ R13, R22, R13, -0.12148627638816833496 ;  /* 0xbdf8cdcc160d7423 */ /* 0x000fe2000001000d */
[----:B------:R-:W-:Y:S01]  /*1a40*/  FFMA.FTZ R23, R24, R23, 0.33333182334899902344 ;  /* 0x3eaaaa7818177423 */ /* 0x000fe20000010017 */
[----:B------:R-:W-:Y:S01]  /*1a50*/  FFMA.FTZ R21, R16, 1.1920928955078125e-07, R21 ;  /* 0x3400000010157823 */ /* 0x000fe20000010015 */
[----:B------:R-:W-:Y:S01]  /*1a60*/  LOP3.LUT R17, R17, 0xff800000, RZ, 0xc0, !PT ;  /* 0xff80000011117812 */ /* 0x000fe200078ec0ff */
[----:B------:R-:W-:Y:S01]  /*1a70*/  FFMA.FTZ R13, R22, R13, 0.13980610668659210205 ;  /* 0x3e0f2955160d7423 */ /* 0x000fe2000001000d */
[----:B------:R-:W-:Y:S01]  /*1a80*/  FFMA.FTZ R23, R24, R23, -0.5 ;  /* 0xbf00000018177423 */ /* 0x000fe20000010017 */
[----:B------:R-:W-:Y:S01]  /*1a90*/  I2FP.F32.S32 R20, R20 ;  /* 0x0000001400147245 */ /* 0x000fe20000201400 */
[----:B------:R-:W-:Y:S01]  /*1aa0*/  FFMA.FTZ R18, R21, 0.69314718246459960938, R18 ;  /* 0x3f31721815127823 */ /* 0x000fe20000010012 */
[----:B------:R-:W-:Y:S01]  /*1ab0*/  IADD3 R50, R52, -R17, RZ ;  /* 0x8000001134327210 */ /* 0x000fe20007ffe0ff */
[----:B------:R-:W-:Y:S01]  /*1ac0*/  FFMA.FTZ R13, R22, R13, -0.16684235632419586182 ;  /* 0xbe2ad8b9160d7423 */ /* 0x000fe2000001000d */
[----:B------:R-:W-:Y:S01]  /*1ad0*/  FMUL R23, R24, R23 ;  /* 0x0000001718177220 */ /* 0x000fe20000400000 */
[----:B------:R-:W-:Y:S01]  /*1ae0*/  FFMA.FTZ R3, R20, 1.1920928955078125e-07, R3 ;  /* 0x3400000014037823 */ /* 0x000fe20000010003 */
[----:B------:R-:W-:Y:S01]  /*1af0*/  I2FP.F32.S32 R30, R30 ;  /* 0x0000001e001e7245 */ /* 0x000fe20000201400 */
[----:B------:R-:W-:Y:S01]  /*1b00*/  FADD R50, R50, -1 ;  /* 0xbf80000032327421 */ /* 0x000fe20000000000 */
[----:B------:R-:W-:Y:S01]  /*1b10*/  FFMA.FTZ R13, R22, R13, 0.20012299716472625732 ;  /* 0x3e4ced0b160d7423 */ /* 0x000fe2000001000d */
[----:B------:R-:W-:Y:S01]  /*1b20*/  FFMA.FTZ R47, R24, R23, R24 ;  /* 0x00000017182f7223 */ /* 0x000fe20000010018 */
[----:B------:R-:W-:Y:S01]  /*1b30*/  FFMA.FTZ R44, R3, 0.69314718246459960938, R44 ;  /* 0x3f317218032c7823 */ /* 0x000fe2000001002c */
[----:B------:R-:W-:Y:S01]  /*1b40*/  FFMA.FTZ R23, R50, -R7, 0.14084610342979431152 ;  /* 0x3e1039f632177423 */ /* 0x000fe20000010807 */
[----:B------:R-:W-:Y:S01]  /*1b50*/  FFMA.FTZ R13, R22, R13, -0.24999669194221496582 ;  /* 0xbe7fff22160d7423 */ /* 0x000fe2000001000d */
[----:B------:R-:W-:Y:S01]  /*1b60*/  FSEL R3, RZ, -23, P2 ;  /* 0xc1b80000ff037808 */ /* 0x000fe20001000000 */
[----:B------:R-:W-:Y:S01]  /*1b70*/  FMUL.M8 R21, R4, 0.36067375540733337402 ;  /* 0x3eb8aa3b04157820 */ /* 0x000fe20000700000 */
[----:B------:R-:W-:Y:S01]  /*1b80*/  FFMA.FTZ R23, R50, R23, -0.12148627638816833496 ;  /* 0xbdf8cdcc32177423 */ /* 0x000fe20000010017 */
[----:B------:R-:W-:Y:S01]  /*1b90*/  FFMA.FTZ R13, R22, R13, 0.33333182334899902344 ;  /* 0x3eaaaa78160d7423 */ /* 0x000fe2000001000d */
[----:B------:R-:W-:Y:S01]  /*1ba0*/  I2FP.F32.S32 R20, R17 ;  /* 0x0000001100147245 */ /* 0x000fe20000201400 */
[----:B------:R-:W-:Y:S01]  /*1bb0*/  FFMA.FTZ R19, R54, 0.69314718246459960938, R19 ;  /* 0x3f31721836137823 */ /* 0x000fe20000010013 */
[----:B------:R-:W-:Y:S01]  /*1bc0*/  FFMA.FTZ R23, R50, R23, 0.13980610668659210205 ;  /* 0x3e0f295532177423 */ /* 0x000fe20000010017 */
[----:B------:R-:W-:-:S03]  /*1bd0*/  FFMA.FTZ R13, R22, R13, -0.5 ;  /* 0xbf000000160d7423 */ /* 0x000fc6000001000d */
[----:B------:R-:W-:Y:S01]  /*1be0*/  FFMA.FTZ R23, R50, R23, -0.16684235632419586182 ;  /* 0xbe2ad8b932177423 */ /* 0x000fe20000010017 */
[----:B------:R-:W-:-:S03]  /*1bf0*/  FMUL R13, R22, R13 ;  /* 0x0000000d160d7220 */ /* 0x000fc60000400000 */
[----:B------:R-:W-:Y:S01]  /*1c00*/  FFMA.FTZ R23, R50, R23, 0.20012299716472625732 ;  /* 0x3e4ced0b32177423 */ /* 0x000fe20000010017 */
[----:B------:R-:W-:Y:S01]  /*1c10*/  FFMA.FTZ R51, R22, R13, R22 ;  /* 0x0000000d16337223 */ /* 0x000fe20000010016 */
[----:B------:R-:W-:Y:S02]  /*1c20*/  LOP3.LUT R13, R41, 0x180, RZ, 0xfc, !PT ;  /* 0x00000180290d7812 */ /* 0x000fe400078efcff */
[----:B------:R-:W-:-:S03]  /*1c30*/  FFMA.FTZ R23, R50, R23, -0.24999669194221496582 ;  /* 0xbe7fff2232177423 */ /* 0x000fc60000010017 */
[----:B------:R-:W-:Y:S01]  /*1c40*/  IMAD.IADD R24, R13, 0x1, -R14 ;  /* 0x000000010d187824 */ /* 0x000fe200078e0a0e */
[----:B------:R-:W-:-:S04]  /*1c50*/  FFMA.FTZ R23, R50, R23, 0.33333182334899902344 ;  /* 0x3eaaaa7832177423 */ /* 0x000fc80000010017 */
[----:B------:R-:W-:Y:S01]  /*1c60*/  FFMA.FTZ R23, R50, R23, -0.5 ;  /* 0xbf00000032177423 */ /* 0x000fe20000010017 */
[----:B------:R-:W-:-:S03]  /*1c70*/  IABS R22, R24 ;  /* 0x0000001800167213 */ /* 0x000fc60000000000 */
[C---:B------:R-:W-:Y:S02]  /*1c80*/  FMUL R13, R50.reuse, R23 ;  /* 0x00000017320d7220 */ /* 0x040fe40000400000 */
[----:B------:R-:W-:Y:S02]  /*1c90*/  IMAD.MOV.U32 R23, RZ, RZ, R22 ;  /* 0x000000ffff177224 */ /* 0x000fe400078e0016 */
[----:B------:R-:W-:-:S03]  /*1ca0*/  FFMA.FTZ R50, R50, R13, R50 ;  /* 0x0000000d32327223 */ /* 0x000fc60000010032 */
[----:B------:R-:W-:-:S05]  /*1cb0*/  I2FP.F32.S32 R22, R23 ;  /* 0x0000001700167245 */ /* 0x000fca0000201400 */
[----:B------:R-:W-:-:S05]  /*1cc0*/  FMUL R22, R22, 0.125 ;  /* 0x3e00000016167820 */ /* 0x000fca0000400000 */
[----:B------:R-:W-:-:S13]  /*1cd0*/  FSETP.GEU.AND P6, PT, R22, 1.175494350822287508e-38, PT ;  /* 0x008000001600780b */ /* 0x000fda0003fce000 */
[----:B------:R-:W-:-:S05]  /*1ce0*/  @!P6 FMUL R22, R22, 8388608 ;  /* 0x4b0000001616e820 */ /* 0x000fca0000400000 */
[----:B------:R-:W-:-:S04]  /*1cf0*/  IADD3 R13, R22, -0x3f2aaaab, RZ ;  /* 0xc0d55555160d7810 */ /* 0x000fc80007ffe0ff */
[----:B------:R-:W-:-:S05]  /*1d00*/  LOP3.LUT R13, R13, 0xff800000, RZ, 0xc0, !PT ;  /* 0xff8000000d0d7812 */ /* 0x000fca00078ec0ff */
[----:B------:R-:W-:Y:S01]  /*1d10*/  IMAD.IADD R15, R22, 0x1, -R13 ;  /* 0x00000001160f7824 */ /* 0x000fe200078e0a0d */
[----:B------:R-:W-:-:S03]  /*1d20*/  I2FP.F32.S32 R13, R13 ;  /* 0x0000000d000d7245 */ /* 0x000fc60000201400 */
[----:B------:R-:W-:-:S04]  /*1d30*/  FADD R16, R15, -1 ;  /* 0xbf8000000f107421 */ /* 0x000fc80000000000 */
[----:B------:R-:W-:-:S04]  /*1d40*/  FFMA.FTZ R15, R16, -R7, 0.14084610342979431152 ;  /* 0x3e1039f6100f7423 */ /* 0x000fc80000010807 */
[----:B------:R-:W-:-:S04]  /*1d50*/  FFMA.FTZ R15, R16, R15, -0.12148627638816833496 ;  /* 0xbdf8cdcc100f7423 */ /* 0x000fc8000001000f */
[----:B------:R-:W-:-:S04]  /*1d60*/  FFMA.FTZ R15, R16, R15, 0.13980610668659210205 ;  /* 0x3e0f2955100f7423 */ /* 0x000fc8000001000f */
[----:B------:R-:W-:-:S04]  /*1d70*/  FFMA.FTZ R15, R16, R15, -0.16684235632419586182 ;  /* 0xbe2ad8b9100f7423 */ /* 0x000fc8000001000f */
[----:B------:R-:W-:-:S04]  /*1d80*/  FFMA.FTZ R15, R16, R15, 0.20012299716472625732 ;  /* 0x3e4ced0b100f7423 */ /* 0x000fc8000001000f */
[----:B------:R-:W-:-:S04]  /*1d90*/  FFMA.FTZ R15, R16, R15, -0.24999669194221496582 ;  /* 0xbe7fff22100f7423 */ /* 0x000fc8000001000f */
[----:B------:R-:W-:-:S04]  /*1da0*/  FFMA.FTZ R15, R16, R15, 0.33333182334899902344 ;  /* 0x3eaaaa78100f7423 */ /* 0x000fc8000001000f */
[----:B------:R-:W-:-:S04]  /*1db0*/  FFMA.FTZ R15, R16, R15, -0.5 ;  /* 0xbf000000100f7423 */ /* 0x000fc8000001000f */
[----:B------:R-:W-:-:S04]  /*1dc0*/  FMUL R15, R16, R15 ;  /* 0x0000000f100f7220 */ /* 0x000fc80000400000 */
[----:B------:R-:W-:Y:S01]  /*1dd0*/  FFMA.FTZ R15, R16, R15, R16 ;  /* 0x0000000f100f7223 */ /* 0x000fe20000010010 */
[----:B------:R-:W-:Y:S02]  /*1de0*/  I2FP.F32.S32 R16, R5 ;  /* 0x0000000500107245 */ /* 0x000fe40000201400 */
[----:B------:R-:W-:-:S03]  /*1df0*/  FSEL R5, RZ, -23, P4 ;  /* 0xc1b80000ff057808 */ /* 0x000fc60002000000 */
[----:B------:R-:W-:Y:S01]  /*1e00*/  FFMA.FTZ R16, R16, 1.1920928955078125e-07, R3 ;  /* 0x3400000010107823 */ /* 0x000fe20000010003 */
[----:B------:R-:W-:Y:S01]  /*1e10*/  FSEL R3, RZ, -23, P3 ;  /* 0xc1b80000ff037808 */ /* 0x000fe20001800000 */
[----:B------:R-:W-:Y:S02]  /*1e20*/  FFMA.FTZ R17, R20, 1.1920928955078125e-07, R5 ;  /* 0x3400000014117823 */ /* 0x000fe40000010005 */
[----:B------:R0:W1:Y:S01]  /*1e30*/  F2I.S64.TRUNC R4, R21 ;  /* 0x0000001500047311 */ /* 0x000062000020d900 */
[----:B------:R-:W-:Y:S01]  /*1e40*/  FFMA.FTZ R47, R16, 0.69314718246459960938, R47 ;  /* 0x3f317218102f7823 */ /* 0x000fe2000001002f */
[----:B------:R-:W-:Y:S01]  /*1e50*/  FFMA.FTZ R30, R30, 1.1920928955078125e-07, R3 ;  /* 0x340000001e1e7823 */ /* 0x000fe20000010003 */
[----:B------:R-:W-:Y:S01]  /*1e60*/  FFMA.FTZ R50, R17, 0.69314718246459960938, R50 ;  /* 0x3f31721811327823 */ /* 0x000fe20000010032 */
[----:B------:R-:W-:Y:S02]  /*1e70*/  LOP3.LUT R17, R41, 0x1c0, RZ, 0xfc, !PT ;  /* 0x000001c029117812 */ /* 0x000fe400078efcff */
[----:B------:R-:W-:-:S02]  /*1e80*/  FFMA.FTZ R51, R30, 0.69314718246459960938, R51 ;  /* 0x3f3172181e337823 */ /* 0x000fc40000010033 */
[----:B------:R-:W2:Y:S01]  /*1e90*/  F2I.S64.TRUNC R2, R2 ;  /* 0x0000000200027311 */ /* 0x000ea2000020d900 */
[----:B------:R-:W-:Y:S01]  /*1ea0*/  IMAD.IADD R17, R17, 0x1, -R14 ;  /* 0x0000000111117824 */ /* 0x000fe200078e0a0e */
[----:B0-----:R-:W-:Y:S01]  /*1eb0*/  SEL R21, RZ, 0x10, !P5 ;  /* 0x00000010ff157807 */ /* 0x001fe20006800000 */
[----:B------:R-:W-:Y:S01]  /*1ec0*/  IMAD.MOV.U32 R14, RZ, RZ, R0 ;  /* 0x000000ffff0e7224 */ /* 0x000fe200078e0000 */
[----:B------:R-:W-:Y:S02]  /*1ed0*/  FSEL R0, RZ, -23, P6 ;  /* 0xc1b80000ff007808 */ /* 0x000fe40003000000 */
[----:B------:R-:W-:Y:S02]  /*1ee0*/  IABS R16, R17 ;  /* 0x0000001100107213 */ /* 0x000fe40000000000 */
[----:B-1----:R-:W-:Y:S01]  /*1ef0*/  IADD3 R4, P3, R4, 0x8, RZ ;  /* 0x0000000804047810 */ /* 0x002fe20007f7e0ff */
[----:B------:R-:W-:Y:S01]  /*1f00*/  FFMA.FTZ R0, R13, 1.1920928955078125e-07, R0 ;  /* 0x340000000d007823 */ /* 0x000fe20000010000 */
[----:B------:R-:W-:-:S02]  /*1f10*/  ISETP.GT.AND P5, PT, R11, RZ, PT ;  /* 0x000000ff0b00720c */ /* 0x000fc40003fa4270 */
[----:B------:R-:W-:Y:S01]  /*1f20*/  ISETP.LT.U32.AND P6, PT, R4, 0xf, PT ;  /* 0x0000000f0400780c */ /* 0x000fe20003fc1070 */
[----:B------:R-:W-:Y:S01]  /*1f30*/  IMAD.X R20, RZ, RZ, R5, P3 ;  /* 0x000000ffff147224 */ /* 0x000fe200018e0605 */
[----:B------:R-:W-:Y:S01]  /*1f40*/  FFMA.FTZ R0, R0, 0.69314718246459960938, R15 ;  /* 0x3f31721800007823 */ /* 0x000fe2000001000f */
[----:B--2---:R-:W-:Y:S02]  /*1f50*/  IADD3 R30, P2, R2, 0x8, RZ ;  /* 0x00000008021e7810 */ /* 0x004fe40007f5e0ff */
[----:B------:R-:W-:Y:S02]  /*1f60*/  I2FP.F32.S32 R2, R16 ;  /* 0x0000001000027245 */ /* 0x000fe40000201400 */
[----:B------:R-:W-:Y:S01]  /*1f70*/  IADD3.X R31, RZ, R3, RZ, P2, !PT ;  /* 0x00000003ff1f7210 */ /* 0x000fe200017fe4ff */
[----:B------:R-:W-:Y:S01]  /*1f80*/  FMUL.M8 R3, R9, 0.36067375540733337402 ;  /* 0x3eb8aa3b09037820 */ /* 0x000fe20000700000 */
[----:B------:R-:W-:Y:S01]  /*1f90*/  ISETP.GE.U32.AND P2, PT, R12, 0x8, PT ;  /* 0x000000080c00780c */ /* 0x000fe20003f46070 */
[----:B------:R-:W-:Y:S01]  /*1fa0*/  FMUL R9, R2, 0.125 ;  /* 0x3e00000002097820 */ /* 0x000fe20000400000 */
[----:B------:R-:W-:-:S02]  /*1fb0*/  ISETP.LT.U32.AND P3, PT, R30, 0xf, PT ;  /* 0x0000000f1e00780c */ /* 0x000fc40003f61070 */
[C---:B------:R-:W-:Y:S01]  /*1fc0*/  ISETP.LT.AND.EX P6, PT, R20.reuse, RZ, PT, P6 ;  /* 0x000000ff1400720c */ /* 0x040fe20003fc1360 */
[----:B------:R-:W0:Y:S01]  /*1fd0*/  F2I.S64.TRUNC R2, R3 ;  /* 0x0000000300027311 */ /* 0x000e22000020d900 */
[----:B------:R-:W-:Y:S02]  /*1fe0*/  ISETP.LT.AND.EX P3, PT, R31, RZ, PT, P3 ;  /* 0x000000ff1f00720c */ /* 0x000fe40003f61330 */
[----:B------:R-:W-:Y:S02]  /*1ff0*/  FSETP.GEU.AND P4, PT, R9, 1.175494350822287508e-38, PT ;  /* 0x008000000900780b */ /* 0x000fe40003f8e000 */
[----:B------:R-:W-:Y:S01]  /*2000*/  SEL R5, R31, RZ, P3 ;  /* 0x000000ff1f057207 */ /* 0x000fe20001800000 */
[----:B------:R-:W-:Y:S01]  /*2010*/  IMAD.MOV.U32 R31, RZ, RZ, 0x2 ;  /* 0x00000002ff1f7424 */ /* 0x000fe200078e00ff */
[----:B------:R-:W-:Y:S02]  /*2020*/  SEL R13, R20, RZ, P6 ;  /* 0x000000ff140d7207 */ /* 0x000fe40003000000 */
[----:B------:R-:W-:-:S02]  /*2030*/  @P2 SEL R12, R30, 0xf, P3 ;  /* 0x0000000f1e0c2807 */ /* 0x000fc40001800000 */
[----:B------:R-:W-:-:S04]  /*2040*/  ISETP.GE.U32.AND P3, PT, R14, 0x8, PT ;  /* 0x000000080e00780c */ /* 0x000fc80003f66070 */
[----:B------:R-:W-:Y:S01]  /*2050*/  SEL R13, R13, RZ, P3 ;  /* 0x000000ff0d0d7207 */ /* 0x000fe20001800000 */
[----:B------:R-:W-:-:S08]  /*2060*/  @!P4 FMUL R9, R9, 8388608 ;  /* 0x4b0000000909c820 */ /* 0x000fd00000400000 */
[----:B------:R-:W-:Y:S02]  /*2070*/  @P3 SEL R14, R4, 0xf, P6 ;  /* 0x0000000f040e3807 */ /* 0x000fe40003000000 */
[----:B0-----:R-:W-:Y:S02]  /*2080*/  IADD3 R20, P6, R2, 0x8, RZ ;  /* 0x0000000802147810 */ /* 0x001fe40007fde0ff */
[----:B------:R-:W-:-:S03]  /*2090*/  IADD3 R2, R9, -0x3f2aaaab, RZ ;  /* 0xc0d5555509027810 */ /* 0x000fc60007ffe0ff */
[----:B------:R-:W-:Y:S01]  /*20a0*/  IMAD.X R4, RZ, RZ, R3, P6 ;  /* 0x000000ffff047224 */ /* 0x000fe200030e0603 */
[----:B------:R-:W-:Y:S02]  /*20b0*/  LOP3.LUT R2, R2, 0xff800000, RZ, 0xc0, !PT ;  /* 0xff80000002027812 */ /* 0x000fe400078ec0ff */
[----:B------:R-:W-:Y:S02]  /*20c0*/  ISETP.GE.U32.AND P6, PT, R6, 0x8, PT ;  /* 0x000000080600780c */ /* 0x000fe40003fc6070 */
[----:B------:R-:W-:Y:S01]  /*20d0*/  SEL R3, RZ, 0x10, !P0 ;  /* 0x00000010ff037807 */ /* 0x000fe20004000000 */
[----:B------:R-:W-:Y:S01]  /*20e0*/  IMAD.IADD R15, R9, 0x1, -R2 ;  /* 0x00000001090f7824 */ /* 0x000fe200078e0a02 */
[----:B------:R-:W-:Y:S02]  /*20f0*/  ISETP.LT.U32.AND P0, PT, R20, 0xf, PT ;  /* 0x0000000f1400780c */ /* 0x000fe40003f01070 */
[----:B------:R-:W-:Y:S01]  /*2100*/  I2FP.F32.S32 R2, R2 ;  /* 0x0000000200027245 */ /* 0x000fe20000201400 */
[----:B------:R-:W-:Y:S01]  /*2110*/  FADD R54, R15, -1 ;  /* 0xbf8000000f367421 */ /* 0x000fe20000000000 */
[----:B------:R-:W-:-:S03]  /*2120*/  ISETP.LT.AND.EX P0, PT, R4, RZ, PT, P0 ;  /* 0x000000ff0400720c */ /* 0x000fc60003f01300 */
[----:B------:R-:W-:Y:S01]  /*2130*/  FFMA.FTZ R15, R54, -R7, 0.14084610342979431152 ;  /* 0x3e1039f6360f7423 */ /* 0x000fe20000010807 */
[----:B------:R-:W-:Y:S02]  /*2140*/  SEL R4, R4, RZ, P0 ;  /* 0x000000ff04047207 */ /* 0x000fe40000000000 */
[----:B------:R-:W-:Y:S01]  /*2150*/  @P6 SEL R6, R20, 0xf, P0 ;  /* 0x0000000f14066807 */ /* 0x000fe20000000000 */
[----:B------:R-:W-:Y:S01]  /*2160*/  FFMA.FTZ R15, R54, R15, -0.12148627638816833496 ;  /* 0xbdf8cdcc360f7423 */ /* 0x000fe2000001000f */
[----:B------:R-:W-:Y:S02]  /*2170*/  IADD3 R20, P3, R14, R21, RZ ;  /* 0x000000150e147210 */ /* 0x000fe40007f7e0ff */
[----:B------:R-:W-:Y:S01]  /*2180*/  SEL R21, RZ, 0x10, !P1 ;  /* 0x00000010ff157807 */ /* 0x000fe20004800000 */
[----:B------:R-:W-:Y:S01]  /*2190*/  FFMA.FTZ R15, R54, R15, 0.13980610668659210205 ;  /* 0x3e0f2955360f7423 */ /* 0x000fe2000001000f */
[----:B------:R-:W-:Y:S02]  /*21a0*/  IADD3.X R13, RZ, R13, RZ, P3, !PT ;  /* 0x0000000dff0d7210 */ /* 0x000fe40001ffe4ff */
[----:B------:R-:W-:Y:S01]  /*21b0*/  IADD3 R3, P3, R12, R3, RZ ;  /* 0x000000030c037210 */ /* 0x000fe20007f7e0ff */
[----:B------:R-:W-:Y:S01]  /*21c0*/  FFMA.FTZ R15, R54, R15, -0.16684235632419586182 ;  /* 0xbe2ad8b9360f7423 */ /* 0x000fe2000001000f */
[----:B------:R-:W-:-:S03]  /*21d0*/  IADD3 R6, P1, R6, R21, RZ ;  /* 0x0000001506067210 */ /* 0x000fc60007f3e0ff */
[----:B------:R-:W-:-:S04]  /*21e0*/  FFMA.FTZ R15, R54, R15, 0.20012299716472625732 ;  /* 0x3e4ced0b360f7423 */ /* 0x000fc8000001000f */
[----:B------:R-:W-:-:S04]  /*21f0*/  FFMA.FTZ R15, R54, R15, -0.24999669194221496582 ;  /* 0xbe7fff22360f7423 */ /* 0x000fc8000001000f */
[----:B------:R-:W-:-:S04]  /*2200*/  FFMA.FTZ R15, R54, R15, 0.33333182334899902344 ;  /* 0x3eaaaa78360f7423 */ /* 0x000fc8000001000f */
[----:B------:R-:W-:-:S04]  /*2210*/  FFMA.FTZ R15, R54, R15, -0.5 ;  /* 0xbf000000360f7423 */ /* 0x000fc8000001000f */
[----:B------:R-:W-:-:S04]  /*2220*/  FMUL R15, R54, R15 ;  /* 0x0000000f360f7220 */ /* 0x000fc80000400000 */
[----:B------:R-:W-:Y:S01]  /*2230*/  FFMA.FTZ R54, R54, R15, R54 ;  /* 0x0000000f36367223 */ /* 0x000fe20000010036 */
[----:B------:R-:W-:Y:S02]  /*2240*/  IABS R15, R11 ;  /* 0x0000000b000f7213 */ /* 0x000fe40000000000 */
[----:B------:R-:W-:Y:S02]  /*2250*/  SEL R11, R5, RZ, P2 ;  /* 0x000000ff050b7207 */ /* 0x000fe40001000000 */
[----:B------:R-:W-:Y:S02]  /*2260*/  I2FP.F32.S32 R14, R15 ;  /* 0x0000000f000e7245 */ /* 0x000fe40000201400 */
[----:B------:R-:W-:Y:S01]  /*2270*/  SHF.R.U32.HI R5, RZ, 0x1a, R13 ;  /* 0x0000001aff057819 */ /* 0x000fe2000001160d */
[----:B------:R-:W-:Y:S01]  /*2280*/  IMAD.X R12, RZ, RZ, R11, P3 ;  /* 0x000000ffff0c7224 */ /* 0x000fe200018e060b */
[----:B------:R-:W-:Y:S01]  /*2290*/  FSEL R11, RZ, -23, P4 ;  /* 0xc1b80000ff0b7808 */ /* 0x000fe20002000000 */
[----:B------:R-:W-:Y:S01]  /*22a0*/  FMUL R14, R14, 0.125 ;  /* 0x3e0000000e0e7820 */ /* 0x000fe20000400000 */
[----:B------:R-:W-:-:S03]  /*22b0*/  LOP3.LUT R5, R5, 0x20, RZ, 0xc0, !PT ;  /* 0x0000002005057812 */ /* 0x000fc600078ec0ff */
[----:B------:R-:W-:Y:S01]  /*22c0*/  FFMA.FTZ R11, R2, 1.1920928955078125e-07, R11 ;  /* 0x34000000020b7823 */ /* 0x000fe2000001000b */
[----:B------:R-:W-:Y:S02]  /*22d0*/  FSETP.GEU.AND P2, PT, R14, 1.175494350822287508e-38, PT ;  /* 0x008000000e00780b */ /* 0x000fe40003f4e000 */
[----:B------:R-:W-:Y:S02]  /*22e0*/  IADD3 R5, P3, R5, R20, RZ ;  /* 0x0000001405057210 */ /* 0x000fe40007f7e0ff */
[----:B------:R-:W-:Y:S02]  /*22f0*/  SHF.R.U32.HI R20, RZ, 0x1a, R12 ;  /* 0x0000001aff147819 */ /* 0x000fe4000001160c */
[----:B------:R-:W-:Y:S01]  /*2300*/  FSEL R2, RZ, -23, P2 ;  /* 0xc1b80000ff027808 */ /* 0x000fe20001000000 */
[----:B------:R-:W-:Y:S01]  /*2310*/  IMAD.X R13, RZ, RZ, R13, P3 ;  /* 0x000000ffff0d7224 */ /* 0x000fe200018e060d */
[----:B------:R-:W-:-:S04]  /*2320*/  LOP3.LUT R20, R20, 0x20, RZ, 0xc0, !PT ;  /* 0x0000002014147812 */ /* 0x000fc800078ec0ff */
[----:B------:R-:W-:Y:S01]  /*2330*/  IADD3 R20, P4, R20, R3, RZ ;  /* 0x0000000314147210 */ /* 0x000fe20007f9e0ff */
[----:B------:R-:W-:-:S03]  /*2340*/  @!P2 FMUL R14, R14, 8388608 ;  /* 0x4b0000000e0ea820 */ /* 0x000fc60000400000 */
[----:B------:R-:W-:Y:S01]  /*2350*/  LOP3.LUT R5, R20, R5, RZ, 0xfc, !PT ;  /* 0x0000000514057212 */ /* 0x000fe200078efcff */
[----:B------:R-:W-:Y:S01]  /*2360*/  IMAD.X R12, RZ, RZ, R12, P4 ;  /* 0x000000ffff0c7224 */ /* 0x000fe200020e060c */
[C---:B------:R-:W-:Y:S02]  /*2370*/  IADD3 R3, R14.reuse, -0x3f2aaaab, RZ ;  /* 0xc0d555550e037810 */ /* 0x040fe40007ffe0ff */
[----:B------:R-:W-:Y:S02]  /*2380*/  ISETP.GE.U32.AND P2, PT, R14, 0x7f800000, PT ;  /* 0x7f8000000e00780c */ /* 0x000fe40003f46070 */
[----:B------:R-:W-:-:S05]  /*2390*/  LOP3.LUT R3, R3, 0xff800000, RZ, 0xc0, !PT ;  /* 0xff80000003037812 */ /* 0x000fca00078ec0ff */
[----:B------:R-:W-:Y:S01]  /*23a0*/  IMAD.IADD R20, R14, 0x1, -R3 ;  /* 0x000000010e147824 */ /* 0x000fe200078e0a03 */
[----:B------:R-:W-:-:S03]  /*23b0*/  I2FP.F32.S32 R3, R3 ;  /* 0x0000000300037245 */ /* 0x000fc60000201400 */
[----:B------:R-:W-:Y:S02]  /*23c0*/  FADD R20, R20, -1 ;  /* 0xbf80000014147421 */ /* 0x000fe40000000000 */
[----:B------:R-:W-:Y:S01]  /*23d0*/  FFMA.FTZ R2, R3, 1.1920928955078125e-07, R2 ;  /* 0x3400000003027823 */ /* 0x000fe20000010002 */
[----:B------:R-:W-:Y:S01]  /*23e0*/  @P2 IMAD.MOV.U32 R3, RZ, RZ, 0x7f800000 ;  /* 0x7f800000ff032424 */ /* 0x000fe200078e00ff */
        /* <DEDUP_REMOVED lines=9> */
[----:B------:R-:W-:-:S04]  /*2480*/  FFMA.FTZ R7, R20, R7, R20 ;  /* 0x0000000714077223 */ /* 0x000fc80000010014 */
[----:B------:R-:W-:Y:S01]  /*2490*/  FFMA.FTZ R2, R2, 0.69314718246459960938, R7 ;  /* 0x3f31721802027823 */ /* 0x000fe20000010007 */
[----:B------:R-:W-:Y:S01]  /*24a0*/  @P2 FFMA.FTZ R2, R14, R3, +INF ;  /* 0x7f8000000e022423 */ /* 0x000fe20000010003 */
[----:B------:R-:W-:Y:S02]  /*24b0*/  ISETP.GE.U32.AND P2, PT, R15, 0x8, PT ;  /* 0x000000080f00780c */ /* 0x000fe40003f46070 */
[----:B------:R-:W-:Y:S01]  /*24c0*/  SEL R14, RZ, 0x10, !P5 ;  /* 0x00000010ff0e7807 */ /* 0x000fe20006800000 */
[----:B------:R-:W-:-:S06]  /*24d0*/  FMUL.M8 R2, R2, 0.36067375540733337402 ;  /* 0x3eb8aa3b02027820 */ /* 0x000fcc0000700000 */
[----:B------:R-:W0:Y:S02]  /*24e0*/  F2I.S64.TRUNC R2, R2 ;  /* 0x0000000200027311 */ /* 0x000e24000020d900 */
[----:B0-----:R-:W-:Y:S02]  /*24f0*/  IADD3 R7, P3, R2, 0x8, RZ ;  /* 0x0000000802077810 */ /* 0x001fe40007f7e0ff */
[----:B------:R-:W-:Y:S02]  /*2500*/  LOP3.LUT R2, R12, R13, RZ, 0xfc, !PT ;  /* 0x0000000d0c027212 */ /* 0x000fe400078efcff */
[----:B------:R-:W-:Y:S02]  /*2510*/  IADD3.X R3, RZ, R3, RZ, P3, !PT ;  /* 0x00000003ff037210 */ /* 0x000fe40001ffe4ff */
[----:B------:R-:W-:Y:S02]  /*2520*/  ISETP.LT.U32.AND P3, PT, R7, 0xf, PT ;  /* 0x0000000f0700780c */ /* 0x000fe40003f61070 */
[----:B------:R-:W-:-:S02]  /*2530*/  SEL R12, R4, RZ, P6 ;  /* 0x000000ff040c7207 */ /* 0x000fc40003000000 */
[----:B------:R-:W-:-:S03]  /*2540*/  ISETP.LT.AND.EX P3, PT, R3, RZ, PT, P3 ;  /* 0x000000ff0300720c */ /* 0x000fc60003f61330 */
[----:B------:R-:W-:Y:S01]  /*2550*/  IMAD.X R12, RZ, RZ, R12, P1 ;  /* 0x000000ffff0c7224 */ /* 0x000fe200008e060c */
[----:B------:R-:W-:Y:S02]  /*2560*/  @P2 SEL R15, R7, 0xf, P3 ;  /* 0x0000000f070f2807 */ /* 0x000fe40001800000 */
[----:B------:R-:W-:Y:S02]  /*2570*/  SEL R3, R3, RZ, P3 ;  /* 0x000000ff03037207 */ /* 0x000fe40001800000 */
[----:B------:R-:W-:Y:S02]  /*2580*/  IADD3 R15, P0, R15, R14, RZ ;  /* 0x0000000e0f0f7210 */ /* 0x000fe40007f1e0ff */
[----:B------:R-:W-:Y:S02]  /*2590*/  SEL R3, R3, RZ, P2 ;  /* 0x000000ff03037207 */ /* 0x000fe40001000000 */
[----:B------:R-:W-:-:S03]  /*25a0*/  SHF.R.U32.HI R13, RZ, 0x1a, R12 ;  /* 0x0000001aff0d7819 */ /* 0x000fc6000001160c */
[----:B------:R-:W-:Y:S01]  /*25b0*/  IMAD.X R3, RZ, RZ, R3, P0 ;  /* 0x000000ffff037224 */ /* 0x000fe200000e0603 */
[----:B------:R-:W-:-:S04]  /*25c0*/  LOP3.LUT R13, R13, 0x20, RZ, 0xc0, !PT ;  /* 0x000000200d0d7812 */ /* 0x000fc800078ec0ff */
[----:B------:R-:W-:Y:S02]  /*25d0*/  SHF.R.U32.HI R4, RZ, 0x1a, R3 ;  /* 0x0000001aff047819 */ /* 0x000fe40000011603 */
[----:B------:R-:W-:Y:S02]  /*25e0*/  IADD3 R13, P2, R13, R6, RZ ;  /* 0x000000060d0d7210 */ /* 0x000fe40007f5e0ff */
[----:B------:R-:W-:Y:S01]  /*25f0*/  LOP3.LUT R6, R4, 0x20, RZ, 0xc0, !PT ;  /* 0x0000002004067812 */ /* 0x000fe200078ec0ff */
[----:B------:R-:W-:-:S03]  /*2600*/  IMAD.SHL.U32 R4, R43, 0x8, RZ ;  /* 0x000000082b047824 */ /* 0x000fc600078e00ff */
[----:B------:R-:W-:Y:S02]  /*2610*/  IADD3 R6, P3, R6, R15, RZ ;  /* 0x0000000f06067210 */ /* 0x000fe40007f7e0ff */
[----:B------:R-:W-:Y:S02]  /*2620*/  LOP3.LUT R7, R4, 0x1f8, RZ, 0xc0, !PT ;  /* 0x000001f804077812 */ /* 0x000fe400078ec0ff */
[----:B------:R-:W-:Y:S01]  /*2630*/  LOP3.LUT R13, R5, R13, R6, 0xfe, !PT ;  /* 0x0000000d050d7212 */ /* 0x000fe200078efe06 */
[----:B------:R-:W-:Y:S01]  /*2640*/  IMAD.SHL.U32 R5, R43, 0x10, RZ ;  /* 0x000000102b057824 */ /* 0x000fe200078e00ff */
[----:B------:R-:W-:Y:S02]  /*2650*/  LEA R48, R48, R7, 0x9 ;  /* 0x0000000730307211 */ /* 0x000fe400078e48ff */
[----:B------:R-:W-:Y:S02]  /*2660*/  SHF.R.U32.HI R4, RZ, 0x2, R43 ;  /* 0x00000002ff047819 */ /* 0x000fe4000001162b */
[----:B------:R-:W-:Y:S01]  /*2670*/  LOP3.LUT R5, R5, 0x1ff0, RZ, 0xc0, !PT ;  /* 0x00001ff005057812 */ /* 0x000fe200078ec0ff */
[----:B------:R-:W-:Y:S01]  /*2680*/  IMAD.WIDE R30, R48, R31, c[0x0][0x160] ;  /* 0x00005800301e7625 */ /* 0x000fe200078e021f */
[----:B------:R-:W-:-:S05]  /*2690*/  LOP3.LUT R4, R4, 0x70, RZ, 0xc0, !PT ;  /* 0x0000007004047812 */ /* 0x000fca00078ec0ff */
[----:B------:R-:W-:Y:S02]  /*26a0*/  IMAD.IADD R49, R4, 0x1, R5 ;  /* 0x0000000104317824 */ /* 0x000fe400078e0205 */
[----:B------:R-:W2:Y:S01]  /*26b0*/  LDG.E.EL.128 R4, [R30.64] ;  /* 0x000000041e047981 */ /* 0x000ea2000c2e1d00 */
[----:B------:R-:W-:Y:S01]  /*26c0*/  ISETP.GE.U32.AND P0, PT, R36, 0x7f800000, PT ;  /* 0x7f8000002400780c */ /* 0x000fe20003f06070 */
[----:B------:R-:W-:Y:S01]  /*26d0*/  IMAD.X R12, RZ, RZ, R12, P2 ;  /* 0x000000ffff0c7224 */ /* 0x000fe200010e060c */
[----:B------:R-:W-:Y:S01]  /*26e0*/  ISETP.GE.U32.AND P1, PT, R35, 0x7f800000, PT ;  /* 0x7f8000002300780c */ /* 0x000fe20003f26070 */
[----:B------:R-:W-:Y:S01]  /*26f0*/  IMAD.X R3, RZ, RZ, R3, P3 ;  /* 0x000000ffff037224 */ /* 0x000fe200018e0603 */
[----:B------:R-:W-:Y:S01]  /*2700*/  ISETP.GE.U32.AND P6, PT, R45, 0x7f800000, PT ;  /* 0x7f8000002d00780c */ /* 0x000fe20003fc6070 */
[----:B------:R-:W-:Y:S01]  /*2710*/  FFMA.FTZ R54, R11, 0.69314718246459960938, R54 ;  /* 0x3f3172180b367823 */ /* 0x000fe20000010036 */
[----:B------:R-:W-:Y:S02]  /*2720*/  LOP3.LUT R8, R8, R13, RZ, 0xfc, !PT ;  /* 0x0000000d08087212 */ /* 0x000fe400078efcff */
[----:B------:R-:W-:-:S02]  /*2730*/  LOP3.LUT R3, R2, R12, R3, 0xfe, !PT ;  /* 0x0000000c02037212 */ /* 0x000fc400078efe03 */
[----:B------:R-:W-:Y:S02]  /*2740*/  ISETP.GE.U32.AND P2, PT, R53, 0x7f800000, PT ;  /* 0x7f8000003500780c */ /* 0x000fe40003f46070 */
[----:B------:R-:W-:Y:S02]  /*2750*/  LOP3.LUT R10, R10, R3, RZ, 0xfc, !PT ;  /* 0x000000030a0a7212 */ /* 0x000fe400078efcff */
[----:B------:R-:W-:Y:S01]  /*2760*/  @P0 MOV R15, 0x7f800000 ;  /* 0x7f800000000f0802 */ /* 0x000fe20000000f00 */
[----:B------:R-:W-:Y:S01]  /*2770*/  @P1 IMAD.MOV.U32 R14, RZ, RZ, 0x7f800000 ;  /* 0x7f800000ff0e1424 */ /* 0x000fe200078e00ff */
[----:B------:R-:W-:Y:S01]  /*2780*/  ISETP.GE.U32.AND P3, PT, R52, 0x7f800000, PT ;  /* 0x7f8000003400780c */ /* 0x000fe20003f66070 */
[----:B------:R-:W-:Y:S01]  /*2790*/  @P6 IMAD.MOV.U32 R2, RZ, RZ, 0x7f800000 ;  /* 0x7f800000ff026424 */ /* 0x000fe200078e00ff */
[----:B------:R-:W-:Y:S01]  /*27a0*/  ISETP.GE.U32.AND P4, PT, R22, 0x7f800000, PT ;  /* 0x7f8000001600780c */ /* 0x000fe20003f86070 */
[----:B------:R-:W-:Y:S01]  /*27b0*/  @P0 FFMA.FTZ R19, R36, R15, +INF ;  /* 0x7f80000024130423 */ /* 0x000fe2000001000f */
[----:B------:R-:W-:Y:S01]  /*27c0*/  ISETP.GE.U32.AND P0, PT, R8, 0x20, PT ;  /* 0x000000200800780c */ /* 0x000fe20003f06070 */
[----:B------:R-:W-:Y:S01]  /*27d0*/  @P1 FFMA.FTZ R18, R35, R14, +INF ;  /* 0x7f80000023121423 */ /* 0x000fe2000001000e */
[----:B------:R-:W-:Y:S01]  /*27e0*/  ISETP.GE.U32.AND P1, PT, R46, 0x7f800000, PT ;  /* 0x7f8000002e00780c */ /* 0x000fe20003f26070 */
[----:B------:R-:W-:Y:S01]  /*27f0*/  @P6 FFMA.FTZ R44, R45, R2, +INF ;  /* 0x7f8000002d2c6423 */ /* 0x000fe20000010002 */
[----:B------:R-:W-:-:S02]  /*2800*/  ISETP.GE.U32.AND P5, PT, R9, 0x7f800000, PT ;  /* 0x7f8000000900780c */ /* 0x000fc40003fa6070 */
[----:B------:R-:W-:Y:S02]  /*2810*/  ISETP.GE.U32.AND.EX P0, PT, R10, RZ, PT, P0 ;  /* 0x000000ff0a00720c */ /* 0x000fe40003f06100 */
[----:B------:R-:W-:Y:S02]  /*2820*/  @P2 MOV R2, 0x7f800000 ;  /* 0x7f80000000022802 */ /* 0x000fe40000000f00 */
[----:B------:R-:W-:-:S03]  /*2830*/  LOP3.LUT R55, R43, 0x7, RZ, 0xc0, !PT ;  /* 0x000000072b377812 */ /* 0x000fc600078ec0ff */
[----:B------:R-:W-:Y:S02]  /*2840*/  @P2 FFMA.FTZ R51, R53, R2, +INF ;  /* 0x7f80000035332423 */ /* 0x000fe40000010002 */
[----:B------:R-:W-:-:S04]  /*2850*/  @P1 IMAD.MOV.U32 R3, RZ, RZ, 0x7f800000 ;  /* 0x7f800000ff031424 */ /* 0x000fc800078e00ff */
[----:B------:R-:W-:Y:S01]  /*2860*/  @P1 FFMA.FTZ R47, R46, R3, +INF ;  /* 0x7f8000002e2f1423 */ /* 0x000fe20000010003 */
[----:B--2---:R0:W-:Y:S02]  /*2870*/  STS.128 [R49], R4 ;  /* 0x0000000431007388 */ /* 0x0041e40000000c00 */
[----:B0-----:R-:W-:Y:S02]  /*2880*/  @P3 IMAD.MOV.U32 R5, RZ, RZ, 0x7f800000 ;  /* 0x7f800000ff053424 */ /* 0x001fe400078e00ff */
[----:B------:R-:W-:Y:S02]  /*2890*/  @P4 IMAD.MOV.U32 R7, RZ, RZ, 0x7f800000 ;  /* 0x7f800000ff074424 */ /* 0x000fe400078e00ff */
[----:B------:R-:W-:Y:S01]  /*28a0*/  @P5 IMAD.MOV.U32 R4, RZ, RZ, 0x7f800000 ;  /* 0x7f800000ff045424 */ /* 0x000fe200078e00ff */
[----:B------:R-:W-:Y:S01]  /*28b0*/  @P3 FFMA.FTZ R50, R52, R5, +INF ;  /* 0x7f80000034323423 */ /* 0x000fe20000010005 */
[----:B------:R-:W-:Y:S02]  /*28c0*/  @P4 FFMA.FTZ R0, R22, R7, +INF ;  /* 0x7f80000016004423 */ /* 0x000fe40000010007 */
[----:B------:R-:W-:Y:S01]  /*28d0*/  @P5 FFMA.FTZ R54, R9, R4, +INF ;  /* 0x7f80000009365423 */ /* 0x000fe20000010004 */
[----:B------:R-:W-:Y:S06]  /*28e0*/  BAR.SYNC.DEFER_BLOCKING 0x0 ;  /* 0x0000000000007b1d */ /* 0x000fec0000010000 */
[----:B------:R-:W-:Y:S05]  /*28f0*/  @!P0 BRA `(.L_x_0) ;  /* 0x0000013000008947 */ /* 0x000fea0003800000 */
[----:B------:R-:W-:Y:S01]  /*2900*/  MOV R2, 0x0 ;  /* 0x0000000000027802 */ /* 0x000fe20000000f00 */
[----:B------:R-:W-:Y:S01]  /*2910*/  IMAD.MOV.U32 R4, RZ, RZ, c[0x4][0x18] ;  /* 0x01000600ff047624 */ /* 0x000fe200078e00ff */
[----:B------:R-:W-:Y:S01]  /*2920*/  MOV R5, c[0x4][0x1c] ;  /* 0x0100070000057a02 */ /* 0x000fe20000000f00 */
[----:B------:R-:W-:Y:S01]  /*2930*/  IMAD.MOV.U32 R6, RZ, RZ, c[0x4][0x10] ;  /* 0x01000400ff067624 */ /* 0x000fe200078e00ff */
[----:B------:R-:W-:Y:S01]  /*2940*/  MOV R11, c[0x4][0xc] ;  /* 0x01000300000b7a02 */ /* 0x000fe20000000f00 */
[----:B------:R-:W-:Y:S01]  /*2950*/  IMAD.MOV.U32 R7, RZ, RZ, c[0x4][0x14] ;  /* 0x01000500ff077624 */ /* 0x000fe200078e00ff */
[----:B------:R-:W0:Y:S01]  /*2960*/  LDC.64 R2, c[0x4][R2] ;  /* 0x0100000002027b82 */ /* 0x000e220000000a00 */
[----:B------:R-:W-:-:S02]  /*2970*/  IMAD.MOV.U32 R8, RZ, RZ, 0x44 ;  /* 0x00000044ff087424 */ /* 0x000fc400078e00ff */
[----:B------:R-:W-:Y:S02]  /*2980*/  IMAD.MOV.U32 R10, RZ, RZ, c[0x4][0x8] ;  /* 0x01000200ff0a7624 */ /* 0x000fe400078e00ff */
[----:B------:R-:W-:Y:S02]  /*2990*/  IMAD.MOV.U32 R12, RZ, RZ, 0x1 ;  /* 0x00000001ff0c7424 */ /* 0x000fe400078e00ff */
[----:B------:R-:W-:Y:S02]  /*29a0*/  IMAD.MOV.U32 R13, RZ, RZ, RZ ;  /* 0x000000ffff0d7224 */ /* 0x000fe400078e00ff */
[----:B------:R-:W-:Y:S01]  /*29b0*/  LEPC R14 ;  /* 0x00000000000e734e */ /* 0x000fe20000000000 */
[----:B------:R-:W-:Y:S02]  /*29c0*/  MOV R21, 0x2a30 ;  /* 0x00002a3000157802 */ /* 0x000fe40000000f00 */
[----:B------:R-:W-:Y:S02]  /*29d0*/  MOV R20, 0x29b0 ;  /* 0x000029b000147802 */ /* 0x000fe40000000f00 */
[----:B------:R-:W-:Y:S02]  /*29e0*/  MOV R57, 0x0 ;  /* 0x0000000000397802 */ /* 0x000fe40000000f00 */
[----:B------:R-:W-:-:S02]  /*29f0*/  MOV R56, 0x0 ;  /* 0x0000000000387802 */ /* 0x000fc40000000f00 */
[----:B------:R-:W-:-:S04]  /*2a00*/  IADD3 R20, P0, P1, -R20, R21, R14 ;  /* 0x0000001514147210 */ /* 0x000fc8000791e10e */
[----:B------:R-:W-:-:S04]  /*2a10*/  IADD3.X R21, ~R56, R57, R15, P0, P1 ;  /* 0x0000003938157210 */ /* 0x000fc800007e250f */
[----:B0-----:R-:W-:Y:S05]  /*2a20*/  CALL.ABS.NOINC R2 ;  /* 0x0000000002007343 */ /* 0x001fea0003c00000 */
.L_x_0:
[----:B------:R-:W-:Y:S01]  /*2a30*/  FMUL.M8 R50, R50, 0.36067375540733337402 ;  /* 0x3eb8aa3b32327820 */ /* 0x000fe20000700000 */
[----:B------:R-:W-:Y:S01]  /*2a40*/  FSETP.NEU.AND P0, PT, R52, RZ, PT ;  /* 0x000000ff3400720b */ /* 0x000fe20003f0d000 */
[----:B------:R-:W-:Y:S01]  /*2a50*/  FMUL.M8 R51, R51, 0.36067375540733337402 ;  /* 0x3eb8aa3b33337820 */ /* 0x000fe20000700000 */
[----:B------:R-:W-:Y:S01]  /*2a60*/  FMUL.M8 R47, R47, 0.36067375540733337402 ;  /* 0x3eb8aa3b2f2f7820 */ /* 0x000fe20000700000 */
[----:B------:R-:W-:Y:S01]  /*2a70*/  FMUL.M8 R44, R44, 0.36067375540733337402 ;  /* 0x3eb8aa3b2c2c7820 */ /* 0x000fe20000700000 */
[----:B------:R-:W-:Y:S01]  /*2a80*/  FSEL R2, R50, -INF , P0 ;  /* 0xff80000032027808 */ /* 0x000fe20000000000 */
[----:B------:R-:W-:Y:S01]  /*2a90*/  FMUL.M8 R19, R19, 0.36067375540733337402 ;  /* 0x3eb8aa3b13137820 */ /* 0x000fe20000700000 */
[----:B------:R-:W-:Y:S01]  /*2aa0*/  FSETP.NEU.AND P0, PT, R53, RZ, PT ;  /* 0x000000ff3500720b */ /* 0x000fe20003f0d000 */
[----:B------:R-:W-:Y:S01]  /*2ab0*/  FMUL.M8 R18, R18, 0.36067375540733337402 ;  /* 0x3eb8aa3b12127820 */ /* 0x000fe20000700000 */
[----:B------:R-:W-:Y:S01]  /*2ac0*/  ISETP.GE.U32.AND P5, PT, R38, 0x8, PT ;  /* 0x000000082600780c */ /* 0x000fe20003fa6070 */
[----:B------:R-:W-:Y:S01]  /*2ad0*/  WARPSYNC 0xffffffff ;  /* 0xffffffff00007948 */ /* 0x000fe20003800000 */
[----:B------:R-:W-:Y:S01]  /*2ae0*/  FSEL R4, R51, -INF , P0 ;  /* 0xff80000033047808 */ /* 0x000fe20000000000 */
[----:B------:R-:W0:Y:S01]  /*2af0*/  F2I.S64.TRUNC R2, R2 ;  /* 0x0000000200027311 */ /* 0x000e22000020d900 */
[----:B------:R-:W-:-:S02]  /*2b00*/  FSETP.NEU.AND P0, PT, R46, RZ, PT ;  /* 0x000000ff2e00720b */ /* 0x000fc40003f0d000 */
[----:B------:R-:W-:Y:S02]  /*2b10*/  ISETP.GT.AND P4, PT, R34, RZ, PT ;  /* 0x000000ff2200720c */ /* 0x000fe40003f84270 */
[----:B------:R-:W-:Y:S02]  /*2b20*/  FSEL R6, R47, -INF , P0 ;  /* 0xff8000002f067808 */ /* 0x000fe40000000000 */
[----:B------:R-:W-:Y:S01]  /*2b30*/  FSETP.NEU.AND P0, PT, R45, RZ, PT ;  /* 0x000000ff2d00720b */ /* 0x000fe20003f0d000 */
[----:B------:R-:W1:Y:S01]  /*2b40*/  F2I.S64.TRUNC R4, R4 ;  /* 0x0000000400047311 */ /* 0x000e62000020d900 */
[----:B------:R-:W-:Y:S02]  /*2b50*/  ISETP.GT.AND P1, PT, R40, RZ, PT ;  /* 0x000000ff2800720c */ /* 0x000fe40003f24270 */
[----:B------:R-:W-:Y:S02]  /*2b60*/  FSEL R10, R44, -INF , P0 ;  /* 0xff8000002c0a7808 */ /* 0x000fe40000000000 */
[----:B------:R-:W-:-:S03]  /*2b70*/  FSETP.NEU.AND P0, PT, R36, RZ, PT ;  /* 0x000000ff2400720b */ /* 0x000fc60003f0d000 */
[----:B------:R-:W2:Y:S01]  /*2b80*/  F2I.S64.TRUNC R6, R6 ;  /* 0x0000000600067311 */ /* 0x000ea2000020d900 */
[----:B------:R-:W-:Y:S02]  /*2b90*/  FSEL R12, R19, -INF , P0 ;  /* 0xff800000130c7808 */ /* 0x000fe40000000000 */
[----:B------:R-:W-:Y:S02]  /*2ba0*/  FSETP.NEU.AND P0, PT, R35, RZ, PT ;  /* 0x000000ff2300720b */ /* 0x000fe40003f0d000 */
[----:B0-----:R-:W-:Y:S02]  /*2bb0*/  IADD3 R2, P2, R2, 0x8, RZ ;  /* 0x0000000802027810 */ /* 0x001fe40007f5e0ff */
[----:B------:R-:W-:Y:S01]  /*2bc0*/  FSEL R14, R18, -INF , P0 ;  /* 0xff800000120e7808 */ /* 0x000fe20000000000 */
[----:B------:R-:W0:Y:S01]  /*2bd0*/  F2I.S64.TRUNC R10, R10 ;  /* 0x0000000a000a7311 */ /* 0x000e22000020d900 */
[----:B-1----:R-:W-:Y:S01]  /*2be0*/  IADD3 R19, P3, R4, 0x8, RZ ;  /* 0x0000000804137810 */ /* 0x002fe20007f7e0ff */
[----:B------:R-:W-:Y:S01]  /*2bf0*/  IMAD.X R3, RZ, RZ, R3, P2 ;  /* 0x000000ffff037224 */ /* 0x000fe200010e0603 */
[----:B------:R-:W-:-:S03]  /*2c00*/  ISETP.GT.AND P0, PT, R39, RZ, PT ;  /* 0x000000ff2700720c */ /* 0x000fc60003f04270 */
[----:B------:R-:W-:Y:S02]  /*2c10*/  IMAD.X R8, RZ, RZ, R5, P3 ;  /* 0x000000ffff087224 */ /* 0x000fe400018e0605 */
[----:B------:R-:W1:Y:S01]  /*2c20*/  F2I.S64.TRUNC R12, R12 ;  /* 0x0000000c000c7311 */ /* 0x000e62000020d900 */
[----:B--2---:R-:W-:Y:S02]  /*2c30*/  IADD3 R5, P3, R6, 0x8, RZ ;  /* 0x0000000806057810 */ /* 0x004fe40007f7e0ff */
[----:B------:R-:W-:-:S05]  /*2c40*/  SEL R6, RZ, 0x10, !P0 ;  /* 0x00000010ff067807 */ /* 0x000fca0004000000 */
[----:B------:R-:W2:Y:S01]  /*2c50*/  F2I.S64.TRUNC R14, R14 ;  /* 0x0000000e000e7311 */ /* 0x000ea2000020d900 */
[----:B0-----:R-:W-:-:S04]  /*2c60*/  IADD3 R10, P2, R10, 0x8, RZ ;  /* 0x000000080a0a7810 */ /* 0x001fc80007f5e0ff */
[----:B------:R-:W-:Y:S01]  /*2c70*/  ISETP.LT.U32.AND P0, PT, R10, 0xf, PT ;  /* 0x0000000f0a00780c */ /* 0x000fe20003f01070 */
[----:B------:R-:W-:Y:S01]  /*2c80*/  IMAD.X R20, RZ, RZ, R11, P2 ;  /* 0x000000ffff147224 */ /* 0x000fe200010e060b */
[----:B-1----:R-:W-:Y:S02]  /*2c90*/  IADD3 R18, P6, R12, 0x8, RZ ;  /* 0x000000080c127810 */ /* 0x002fe40007fde0ff */
[----:B------:R-:W-:Y:S02]  /*2ca0*/  IADD3.X R12, RZ, R7, RZ, P3, !PT ;  /* 0x00000007ff0c7210 */ /* 0x000fe40001ffe4ff */
[----:B------:R-:W-:Y:S01]  /*2cb0*/  ISETP.LT.U32.AND P2, PT, R18, 0xf, PT ;  /* 0x0000000f1200780c */ /* 0x000fe20003f41070 */
[----:B------:R-:W-:Y:S01]  /*2cc0*/  IMAD.X R4, RZ, RZ, R13, P6 ;  /* 0x000000ffff047224 */ /* 0x000fe200030e060d */
[----:B------:R-:W-:Y:S02]  /*2cd0*/  SEL R13, RZ, 0x10, !P4 ;  /* 0x00000010ff0d7807 */ /* 0x000fe40006000000 */
[----:B--2---:R-:W-:-:S02]  /*2ce0*/  IADD3 R14, P3, R14, 0x8, RZ ;  /* 0x000000080e0e7810 */ /* 0x004fc40007f7e0ff */
[----:B------:R-:W-:Y:S02]  /*2cf0*/  ISETP.LT.AND.EX P2, PT, R4, RZ, PT, P2 ;  /* 0x000000ff0400720c */ /* 0x000fe40003f41320 */
[----:B------:R-:W-:Y:S01]  /*2d00*/  ISETP.GE.U32.AND P4, PT, R37, 0x8, PT ;  /* 0x000000082500780c */ /* 0x000fe20003f86070 */
[----:B------:R-:W-:Y:S01]  /*2d10*/  IMAD.X R11, RZ, RZ, R15, P3 ;  /* 0x000000ffff0b7224 */ /* 0x000fe200018e060f */
[----:B------:R-:W-:Y:S02]  /*2d20*/  @P5 SEL R38, R18, 0xf, P2 ;  /* 0x0000000f12265807 */ /* 0x000fe40001000000 */
[----:B------:R-:W-:Y:S02]  /*2d30*/  SEL R7, RZ, 0x10, !P1 ;  /* 0x00000010ff077807 */ /* 0x000fe40004800000 */
[----:B------:R-:W-:Y:S02]  /*2d40*/  SEL R4, R4, RZ, P2 ;  /* 0x000000ff04047207 */ /* 0x000fe40001000000 */
[----:B------:R-:W-:-:S02]  /*2d50*/  ISETP.LT.U32.AND P1, PT, R14, 0xf, PT ;  /* 0x0000000f0e00780c */ /* 0x000fc40003f21070 */
[----:B------:R-:W-:Y:S02]  /*2d60*/  IADD3 R7, P6, R38, R7, RZ ;  /* 0x0000000726077210 */ /* 0x000fe40007fde0ff */
[----:B------:R-:W-:Y:S02]  /*2d70*/  SEL R4, R4, RZ, P5 ;  /* 0x000000ff04047207 */ /* 0x000fe40002800000 */
[----:B------:R-:W-:Y:S02]  /*2d80*/  ISETP.LT.AND.EX P1, PT, R11, RZ, PT, P1 ;  /* 0x000000ff0b00720c */ /* 0x000fe40003f21310 */
[----:B------:R-:W-:Y:S01]  /*2d90*/  ISETP.GE.U32.AND P3, PT, R32, 0x8, PT ;  /* 0x000000082000780c */ /* 0x000fe20003f66070 */
[----:B------:R-:W-:Y:S01]  /*2da0*/  IMAD.X R4, RZ, RZ, R4, P6 ;  /* 0x000000ffff047224 */ /* 0x000fe200030e0604 */
[----:B------:R-:W-:Y:S02]  /*2db0*/  @P4 SEL R37, R14, 0xf, P1 ;  /* 0x0000000f0e254807 */ /* 0x000fe40000800000 */
[----:B------:R-:W-:-:S02]  /*2dc0*/  ISETP.LT.AND.EX P0, PT, R20, RZ, PT, P0 ;  /* 0x000000ff1400720c */ /* 0x000fc40003f01300 */
[----:B------:R-:W-:Y:S02]  /*2dd0*/  SEL R11, R11, RZ, P1 ;  /* 0x000000ff0b0b7207 */ /* 0x000fe40000800000 */
[----:B------:R-:W-:Y:S02]  /*2de0*/  IADD3 R37, P6, R37, R6, RZ ;  /* 0x0000000625257210 */ /* 0x000fe40007fde0ff */
[----:B------:R-:W-:Y:S02]  /*2df0*/  SHF.R.U32.HI R6, RZ, 0x1a, R4 ;  /* 0x0000001aff067819 */ /* 0x000fe40000011604 */
[----:B------:R-:W-:Y:S02]  /*2e00*/  SEL R11, R11, RZ, P4 ;  /* 0x000000ff0b0b7207 */ /* 0x000fe40002000000 */
[----:B------:R-:W-:Y:S02]  /*2e10*/  SEL R20, R20, RZ, P0 ;  /* 0x000000ff14147207 */ /* 0x000fe40000000000 */
[----:B------:R-:W-:-:S02]  /*2e20*/  ISETP.GE.U32.AND P4, PT, R29, 0x8, PT ;  /* 0x000000081d00780c */ /* 0x000fc40003f86070 */
[----:B------:R-:W-:Y:S02]  /*2e30*/  LOP3.LUT R6, R6, 0x20, RZ, 0xc0, !PT ;  /* 0x0000002006067812 */ /* 0x000fe400078ec0ff */
[----:B------:R-:W-:Y:S02]  /*2e40*/  @P3 SEL R32, R10, 0xf, P0 ;  /* 0x0000000f0a203807 */ /* 0x000fe40000000000 */
[----:B------:R-:W-:Y:S02]  /*2e50*/  SEL R20, R20, RZ, P3 ;  /* 0x000000ff14147207 */ /* 0x000fe40001800000 */
[----:B------:R-:W-:Y:S02]  /*2e60*/  IADD3 R6, P3, R6, R7, RZ ;  /* 0x0000000706067210 */ /* 0x000fe40007f7e0ff */
[----:B------:R-:W-:Y:S02]  /*2e70*/  ISETP.LT.U32.AND P0, PT, R5, 0xf, PT ;  /* 0x0000000f0500780c */ /* 0x000fe40003f01070 */
[----:B------:R-:W-:Y:S01]  /*2e80*/  IADD3 R32, P5, R32, R13, RZ ;  /* 0x0000000d20207210 */ /* 0x000fe20007fbe0ff */
[----:B------:R-:W-:Y:S01]  /*2e90*/  IMAD.X R7, RZ, RZ, R4, P3 ;  /* 0x000000ffff077224 */ /* 0x000fe200018e0604 */
[----:B------:R-:W-:-:S02]  /*2ea0*/  IADD3.X R11, RZ, R11, RZ, P6, !PT ;  /* 0x0000000bff0b7210 */ /* 0x000fc400037fe4ff */
[----:B------:R-:W-:Y:S01]  /*2eb0*/  ISETP.LT.AND.EX P0, PT, R12, RZ, PT, P0 ;  /* 0x000000ff0c00720c */ /* 0x000fe20003f01300 */
[----:B------:R-:W-:Y:S01]  /*2ec0*/  IMAD.X R20, RZ, RZ, R20, P5 ;  /* 0x000000ffff147224 */ /* 0x000fe200028e0614 */
[C---:B------:R-:W-:Y:S02]  /*2ed0*/  LEA R4, P3, R6.reuse, c[0x0][0x168], 0x7 ;  /* 0x00005a0006047a11 */ /* 0x040fe400078638ff */
[----:B------:R-:W-:Y:S02]  /*2ee0*/  SHF.R.U32.HI R10, RZ, 0x1a, R11 ;  /* 0x0000001aff0a7819 */ /* 0x000fe4000001160b */
[----:B------:R-:W-:Y:S02]  /*2ef0*/  @P4 SEL R29, R5, 0xf, P0 ;  /* 0x0000000f051d4807 */ /* 0x000fe40000000000 */
[----:B------:R-:W-:Y:S01]  /*2f00*/  LEA.HI.X R5, R6, c[0x0][0x16c], R7, 0x7, P3 ;  /* 0x00005b0006057a11 */ /* 0x000fe200018f3c07 */
[----:B------:R-:W-:Y:S01]  /*2f10*/  IMAD.SHL.U32 R6, R43, 0x200, RZ ;  /* 0x000002002b067824 */ /* 0x000fe200078e00ff */
[----:B------:R-:W-:-:S02]  /*2f20*/  LOP3.LUT R10, R10, 0x20, RZ, 0xc0, !PT ;  /* 0x000000200a0a7812 */ /* 0x000fc400078ec0ff */
[----:B------:R-:W-:Y:S02]  /*2f30*/  SHF.R.U32.HI R13, RZ, 0x1a, R20 ;  /* 0x0000001aff0d7819 */ /* 0x000fe40000011614 */
[----:B------:R-:W-:Y:S02]  /*2f40*/  IADD3 R10, P6, R10, R37, RZ ;  /* 0x000000250a0a7210 */ /* 0x000fe40007fde0ff */
[----:B------:R-:W-:Y:S02]  /*2f50*/  LOP3.LUT R18, R6, 0xe00, RZ, 0xc0, !PT ;  /* 0x00000e0006127812 */ /* 0x000fe400078ec0ff */
[----:B------:R-:W-:Y:S01]  /*2f60*/  ISETP.GT.AND P5, PT, R33, RZ, PT ;  /* 0x000000ff2100720c */ /* 0x000fe20003fa4270 */
[----:B------:R-:W-:Y:S01]  /*2f70*/  IMAD.X R7, RZ, RZ, R11, P6 ;  /* 0x000000ffff077224 */ /* 0x000fe200030e060b */
[----:B------:R-:W-:Y:S02]  /*2f80*/  LOP3.LUT R13, R13, 0x20, RZ, 0xc0, !PT ;  /* 0x000000200d0d7812 */ /* 0x000fe400078ec0ff */
[----:B------:R-:W-:-:S02]  /*2f90*/  ISETP.GT.AND P1, PT, R28, RZ, PT ;  /* 0x000000ff1c00720c */ /* 0x000fc40003f24270 */
[----:B------:R-:W-:Y:S02]  /*2fa0*/  ISETP.GE.U32.AND P3, PT, R27, 0x8, PT ;  /* 0x000000081b00780c */ /* 0x000fe40003f66070 */
[----:B------:R-:W-:Y:S02]  /*2fb0*/  ISETP.GT.AND P2, PT, R26, RZ, PT ;  /* 0x000000ff1a00720c */ /* 0x000fe40003f44270 */
[----:B------:R-:W-:Y:S02]  /*2fc0*/  LOP3.LUT R41, R18, R41, RZ, 0xfc, !PT ;  /* 0x0000002912297212 */ /* 0x000fe400078efcff */
[----:B------:R-:W-:Y:S02]  /*2fd0*/  SEL R26, RZ, 0x10, !P5 ;  /* 0x00000010ff1a7807 */ /* 0x000fe40006800000 */
[----:B------:R-:W-:Y:S02]  /*2fe0*/  IADD3 R11, P5, R13, R32, RZ ;  /* 0x000000200d0b7210 */ /* 0x000fe40007fbe0ff */
[----:B------:R-:W-:-:S02]  /*2ff0*/  SEL R14, RZ, 0x10, !P1 ;  /* 0x00000010ff0e7807 */ /* 0x000fc40004800000 */
[C---:B------:R-:W-:Y:S01]  /*3000*/  LEA R6, P6, R10.reuse, c[0x0][0x168], 0x7 ;  /* 0x00005a000a067a11 */ /* 0x040fe200078c38ff */
[----:B------:R-:W-:Y:S01]  /*3010*/  IMAD.X R20, RZ, RZ, R20, P5 ;  /* 0x000000ffff147224 */ /* 0x000fe200028e0614 */
[----:B------:R-:W-:Y:S02]  /*3020*/  ISETP.LT.U32.AND P1, PT, R19, 0xf, PT ;  /* 0x0000000f1300780c */ /* 0x000fe40003f21070 */
[----:B------:R-:W-:Y:S02]  /*3030*/  SHF.L.U32 R41, R41, 0x1, RZ ;  /* 0x0000000129297819 */ /* 0x000fe400000006ff */
[----:B------:R-:W-:Y:S02]  /*3040*/  LEA.HI.X R7, R10, c[0x0][0x16c], R7, 0x7, P6 ;  /* 0x00005b000a077a11 */ /* 0x000fe400030f3c07 */
[----:B------:R-:W-:Y:S02]  /*3050*/  ISETP.LT.AND.EX P1, PT, R8, RZ, PT, P1 ;  /* 0x000000ff0800720c */ /* 0x000fe40003f21310 */
[----:B------:R-:W-:-:S02]  /*3060*/  LEA R10, P5, R11, c[0x0][0x168], 0x7 ;  /* 0x00005a000b0a7a11 */ /* 0x000fc400078a38ff */
[----:B------:R-:W-:Y:S02]  /*3070*/  LEA.HI R18, R18, R41, RZ, 0x1b ;  /* 0x0000002912127211 */ /* 0x000fe400078fd8ff */
[----:B------:R-:W-:Y:S02]  /*3080*/  @P3 SEL R27, R19, 0xf, P1 ;  /* 0x0000000f131b3807 */ /* 0x000fe40000800000 */
[----:B------:R-:W-:Y:S01]  /*3090*/  IADD3 R13, P6, R29, R26, RZ ;  /* 0x0000001a1d0d7210 */ /* 0x000fe20007fde0ff */
[----:B------:R-:W-:Y:S01]  /*30a0*/  LDS.U16 R32, [R18] ;  /* 0x0000000012207984 */ /* 0x000fe20000000400 */
[----:B------:R-:W-:Y:S02]  /*30b0*/  LEA.HI.X R11, R11, c[0x0][0x16c], R20, 0x7, P5 ;  /* 0x00005b000b0b7a11 */ /* 0x000fe400028f3c14 */
[----:B------:R-:W-:Y:S01]  /*30c0*/  SEL R15, R12, RZ, P0 ;  /* 0x000000ff0c0f7207 */ /* 0x000fe20000000000 */
[----:B------:R-:W0:Y:S01]  /*30d0*/  LDS.U16 R20, [R18+0x80] ;  /* 0x0000800012147984 */ /* 0x000e220000000400 */
[----:B------:R-:W-:-:S02]  /*30e0*/  SHF.R.S32.HI R37, RZ, 0x9, R42 ;  /* 0x00000009ff257819 */ /* 0x000fc4000001142a */
[----:B------:R-:W-:Y:S01]  /*30f0*/  SEL R15, R15, RZ, P4 ;  /* 0x000000ff0f0f7207 */ /* 0x000fe20002000000 */
[----:B------:R-:W1:Y:S01]  /*3100*/  LDS.U16 R21, [R18+0x100] ;  /* 0x0001000012157984 */ /* 0x000e620000000400 */
[----:B------:R-:W-:Y:S01]  /*3110*/  SEL R34, R8, RZ, P1 ;  /* 0x000000ff08227207 */ /* 0x000fe20000800000 */
[----:B------:R-:W-:Y:S01]  /*3120*/  IMAD.WIDE R4, R37, 0x2, R4 ;  /* 0x0000000225047825 */ /* 0x000fe200078e0204 */
[----:B------:R-:W-:Y:S01]  /*3130*/  ISETP.GE.U32.AND P5, PT, R25, 0x8, PT ;  /* 0x000000081900780c */ /* 0x000fe20003fa6070 */
[----:B------:R-:W-:Y:S02]  /*3140*/  LDS.U16 R26, [R18+0x180] ;  /* 0x00018000121a7984 */ /* 0x000fe40000000400 */
[----:B------:R-:W-:Y:S02]  /*3150*/  IMAD.X R15, RZ, RZ, R15, P6 ;  /* 0x000000ffff0f7224 */ /* 0x000fe400030e060f */
[----:B------:R-:W-:Y:S01]  /*3160*/  LDS.U16 R28, [R18+0x200] ;  /* 0x00020000121c7984 */ /* 0x000fe20000000400 */
[----:B------:R-:W-:-:S02]  /*3170*/  IMAD.WIDE R6, R37, 0x2, R6 ;  /* 0x0000000225067825 */ /* 0x000fc400078e0206 */
[----:B------:R-:W-:Y:S01]  /*3180*/  SHF.R.U32.HI R12, RZ, 0x1a, R15 ;  /* 0x0000001aff0c7819 */ /* 0x000fe2000001160f */
[----:B------:R-:W-:Y:S04]  /*3190*/  LDS.U16 R29, [R18+0x280] ;  /* 0x00028000121d7984 */ /* 0x000fe80000000400 */
[----:B------:R-:W2:Y:S01]  /*31a0*/  LDS.U16 R19, [R18+0x300] ;  /* 0x0003000012137984 */ /* 0x000ea20000000400 */
[----:B------:R-:W-:-:S03]  /*31b0*/  LOP3.LUT R12, R12, 0x20, RZ, 0xc0, !PT ;  /* 0x000000200c0c7812 */ /* 0x000fc600078ec0ff */
[----:B------:R-:W3:Y:S04]  /*31c0*/  LDS.U16 R33, [R18+0x380] ;  /* 0x0003800012217984 */ /* 0x000ee80000000400 */
[----:B------:R-:W-:Y:S01]  /*31d0*/  BAR.SYNC.DEFER_BLOCKING 0x0 ;  /* 0x0000000000007b1d */ /* 0x000fe20000010000 */
[----:B------:R-:W-:Y:S02]  /*31e0*/  IADD3 R35, P1, R27, R14, RZ ;  /* 0x0000000e1b237210 */ /* 0x000fe40007f3e0ff */
[----:B------:R-:W-:Y:S01]  /*31f0*/  SEL R34, R34, RZ, P3 ;  /* 0x000000ff22227207 */ /* 0x000fe20001800000 */
[----:B------:R-:W-:Y:S01]  /*3200*/  IMAD.WIDE R10, R37, 0x2, R10 ;  /* 0x00000002250a7825 */ /* 0x000fe200078e020a */
[----:B------:R-:W-:Y:S02]  /*3210*/  IADD3 R8, P4, R12, R13, RZ ;  /* 0x0000000d0c087210 */ /* 0x000fe40007f9e0ff */
[----:B------:R-:W-:Y:S01]  /*3220*/  ISETP.LT.U32.AND P0, PT, R2, 0xf, PT ;  /* 0x0000000f0200780c */ /* 0x000fe20003f01070 */
[----:B------:R-:W-:Y:S01]  /*3230*/  IMAD.X R34, RZ, RZ, R34, P1 ;  /* 0x000000ffff227224 */ /* 0x000fe200008e0622 */
[----:B------:R-:W-:Y:S01]  /*3240*/  LEA R12, P1, R8, c[0x0][0x168], 0x7 ;  /* 0x00005a00080c7a11 */ /* 0x000fe200078238ff */
[----:B------:R-:W-:Y:S01]  /*3250*/  IMAD.X R13, RZ, RZ, R15, P4 ;  /* 0x000000ffff0d7224 */ /* 0x000fe200020e060f */
[----:B------:R-:W-:Y:S01]  /*3260*/  ISETP.LT.AND.EX P0, PT, R3, RZ, PT, P0 ;  /* 0x000000ff0300720c */ /* 0x000fe20003f01300 */
[----:B------:R-:W4:Y:S04]  /*3270*/  LDG.E.EL.U16 R38, [R4.64] ;  /* 0x0000000404267981 */ /* 0x000f28000c2e1500 */
[----:B------:R-:W5:Y:S01]  /*3280*/  LDG.E.EL.U16 R36, [R6.64] ;  /* 0x0000000406247981 */ /* 0x000f62000c2e1500 */
[----:B------:R-:W-:-:S03]  /*3290*/  SHF.R.U32.HI R14, RZ, 0x1a, R34 ;  /* 0x0000001aff0e7819 */ /* 0x000fc60000011622 */
[----:B------:R-:W5:Y:S01]  /*32a0*/  LDG.E.EL.U16 R27, [R10.64] ;  /* 0x000000040a1b7981 */ /* 0x000f62000c2e1500 */
[----:B------:R-:W-:Y:S02]  /*32b0*/  @P5 SEL R25, R2, 0xf, P0 ;  /* 0x0000000f02195807 */ /* 0x000fe40000000000 */
[----:B------:R-:W-:Y:S02]  /*32c0*/  LEA.HI.X R13, R8, c[0x0][0x16c], R13, 0x7, P1 ;  /* 0x00005b00080d7a11 */ /* 0x000fe400008f3c0d */
[----:B------:R-:W-:Y:S02]  /*32d0*/  SEL R8, RZ, 0x10, !P2 ;  /* 0x00000010ff087807 */ /* 0x000fe40005000000 */
[----:B------:R-:W-:Y:S01]  /*32e0*/  LOP3.LUT R2, R14, 0x20, RZ, 0xc0, !PT ;  /* 0x000000200e027812 */ /* 0x000fe200078ec0ff */
[----:B------:R-:W-:Y:S01]  /*32f0*/  IMAD.WIDE R12, R37, 0x2, R12 ;  /* 0x00000002250c7825 */ /* 0x000fe200078e020c */
[----:B------:R-:W-:Y:S02]  /*3300*/  SEL R15, R3, RZ, P0 ;  /* 0x000000ff030f7207 */ /* 0x000fe40000000000 */
[----:B------:R-:W-:-:S02]  /*3310*/  IADD3 R25, P1, R25, R8, RZ ;  /* 0x0000000819197210 */ /* 0x000fc40007f3e0ff */
[----:B------:R-:W-:Y:S01]  /*3320*/  IADD3 R3, P2, R2, R35, RZ ;  /* 0x0000002302037210 */ /* 0x000fe20007f5e0ff */
[----:B------:R-:W-:Y:S01]  /*3330*/  FMUL.M8 R2, R0, 0.36067375540733337402 ;  /* 0x3eb8aa3b00027820 */ /* 0x000fe20000700000 */
[----:B------:R-:W-:Y:S01]  /*3340*/  SEL R15, R15, RZ, P5 ;  /* 0x000000ff0f0f7207 */ /* 0x000fe20002800000 */
[----:B------:R-:W5:Y:S01]  /*3350*/  LDG.E.EL.U16 R0, [R12.64] ;  /* 0x000000040c007981 */ /* 0x000f62000c2e1500 */
[----:B------:R-:W-:Y:S02]  /*3360*/  IADD3.X R8, RZ, R34, RZ, P2, !PT ;  /* 0x00000022ff087210 */ /* 0x000fe400017fe4ff */
[----:B------:R-:W-:Y:S01]  /*3370*/  FSETP.NEU.AND P0, PT, R22, RZ, PT ;  /* 0x000000ff1600720b */ /* 0x000fe20003f0d000 */
[----:B------:R-:W-:Y:S01]  /*3380*/  IMAD.X R34, RZ, RZ, R15, P1 ;  /* 0x000000ffff227224 */ /* 0x000fe200008e060f */
[----:B------:R-:W-:Y:S02]  /*3390*/  LEA R14, P2, R3, c[0x0][0x168], 0x7 ;  /* 0x00005a00030e7a11 */ /* 0x000fe400078438ff */
[----:B------:R-:W-:-:S02]  /*33a0*/  FSEL R2, R2, -INF , P0 ;  /* 0xff80000002027808 */ /* 0x000fc40000000000 */
[----:B------:R-:W-:Y:S02]  /*33b0*/  SHF.R.U32.HI R22, RZ, 0x1a, R34 ;  /* 0x0000001aff167819 */ /* 0x000fe40000011622 */
[----:B------:R-:W-:Y:S02]  /*33c0*/  LEA.HI.X R15, R3, c[0x0][0x16c], R8, 0x7, P2 ;  /* 0x00005b00030f7a11 */ /* 0x000fe400010f3c08 */
[----:B------:R-:W-:Y:S01]  /*33d0*/  LOP3.LUT R22, R22, 0x20, RZ, 0xc0, !PT ;  /* 0x0000002016167812 */ /* 0x000fe200078ec0ff */
[----:B------:R-:W0:Y:S01]  /*33e0*/  F2I.S64.TRUNC R2, R2 ;  /* 0x0000000200027311 */ /* 0x000e22000020d900 */
[----:B------:R-:W-:Y:S01]  /*33f0*/  FMUL.M8 R54, R54, 0.36067375540733337402 ;  /* 0x3eb8aa3b36367820 */ /* 0x000fe20000700000 */
[----:B------:R-:W-:Y:S01]  /*3400*/  IMAD.WIDE R14, R37, 0x2, R14 ;  /* 0x00000002250e7825 */ /* 0x000fe200078e020e */
[----:B------:R-:W-:Y:S02]  /*3410*/  IADD3 R22, P1, R22, R25, RZ ;  /* 0x0000001916167210 */ /* 0x000fe40007f3e0ff */
[----:B------:R-:W-:-:S02]  /*3420*/  FSETP.NEU.AND P0, PT, R9, RZ, PT ;  /* 0x000000ff0900720b */ /* 0x000fc40003f0d000 */
[----:B------:R-:W5:Y:S01]  /*3430*/  LDG.E.EL.U16 R39, [R14.64] ;  /* 0x000000040e277981 */ /* 0x000f62000c2e1500 */
[----:B------:R-:W-:Y:S01]  /*3440*/  IMAD.X R9, RZ, RZ, R34, P1 ;  /* 0x000000ffff097224 */ /* 0x000fe200008e0622 */
[----:B------:R-:W-:Y:S02]  /*3450*/  FSEL R34, R54, -INF , P0 ;  /* 0xff80000036227808 */ /* 0x000fe40000000000 */
[----:B------:R-:W-:-:S04]  /*3460*/  LEA R8, P1, R22, c[0x0][0x168], 0x7 ;  /* 0x00005a0016087a11 */ /* 0x000fc800078238ff */
[----:B------:R-:W-:Y:S01]  /*3470*/  LEA.HI.X R9, R22, c[0x0][0x16c], R9, 0x7, P1 ;  /* 0x00005b0016097a11 */ /* 0x000fe200008f3c09 */
[----:B------:R-:W1:Y:S01]  /*3480*/  F2I.S64.TRUNC R34, R34 ;  /* 0x0000002200227311 */ /* 0x000e62000020d900 */
[----:B0-----:R-:W-:Y:S02]  /*3490*/  IADD3 R2, P0, R2, 0x8, RZ ;  /* 0x0000000802027810 */ /* 0x001fe40007f1e0ff */
[----:B------:R-:W-:Y:S01]  /*34a0*/  ISETP.GE.U32.AND P2, PT, R23, 0x8, PT ;  /* 0x000000081700780c */ /* 0x000fe20003f46070 */
[----:B------:R-:W-:-:S04]  /*34b0*/  IMAD.WIDE R8, R37, 0x2, R8 ;  /* 0x0000000225087825 */ /* 0x000fc800078e0208 */
[----:B------:R-:W-:Y:S01]  /*34c0*/  IMAD.X R3, RZ, RZ, R3, P0 ;  /* 0x000000ffff037224 */ /* 0x000fe200000e0603 */
[----:B------:R-:W-:Y:S01]  /*34d0*/  ISETP.LT.U32.AND P0, PT, R2, 0xf, PT ;  /* 0x0000000f0200780c */ /* 0x000fe20003f01070 */
[----:B------:R-:W5:Y:S01]  /*34e0*/  LDG.E.EL.U16 R40, [R8.64] ;  /* 0x0000000408287981 */ /* 0x000f62000c2e1500 */
[----:B------:R-:W-:Y:S02]  /*34f0*/  ISETP.GT.AND P3, PT, R24, RZ, PT ;  /* 0x000000ff1800720c */ /* 0x000fe40003f64270 */
[----:B------:R-:W-:Y:S02]  /*3500*/  ISETP.LT.AND.EX P0, PT, R3, RZ, PT, P0 ;  /* 0x000000ff0300720c */ /* 0x000fe40003f01300 */
[----:B------:R-:W-:Y:S02]  /*3510*/  ISETP.GE.U32.AND P1, PT, R16, 0x8, PT ;  /* 0x000000081000780c */ /* 0x000fe40003f26070 */
[----:B-1----:R-:W-:Y:S02]  /*3520*/  IADD3 R22, P4, R34, 0x8, RZ ;  /* 0x0000000822167810 */ /* 0x002fe40007f9e0ff */
[----:B------:R-:W-:-:S02]  /*3530*/  @P2 SEL R23, R2, 0xf, P0 ;  /* 0x0000000f02172807 */ /* 0x000fc40000000000 */
[----:B------:R-:W-:Y:S02]  /*3540*/  SEL R2, RZ, 0x10, !P3 ;  /* 0x00000010ff027807 */ /* 0x000fe40005800000 */
[----:B------:R-:W-:Y:S01]  /*3550*/  SEL R3, R3, RZ, P0 ;  /* 0x000000ff03037207 */ /* 0x000fe20000000000 */
[----:B------:R-:W-:Y:S01]  /*3560*/  IMAD.X R34, RZ, RZ, R35, P4 ;  /* 0x000000ffff227224 */ /* 0x000fe200020e0623 */
[----:B------:R-:W-:Y:S02]  /*3570*/  IADD3 R23, P3, R23, R2, RZ ;  /* 0x0000000217177210 */ /* 0x000fe40007f7e0ff */
[----:B------:R-:W-:Y:S02]  /*3580*/  ISETP.LT.U32.AND P0, PT, R22, 0xf, PT ;  /* 0x0000000f1600780c */ /* 0x000fe40003f01070 */
[----:B------:R-:W-:Y:S02]  /*3590*/  SEL R3, R3, RZ, P2 ;  /* 0x000000ff03037207 */ /* 0x000fe40001000000 */
[----:B------:R-:W-:-:S02]  /*35a0*/  ISETP.LT.AND.EX P0, PT, R34, RZ, PT, P0 ;  /* 0x000000ff2200720c */ /* 0x000fc40003f01300 */
[----:B------:R-:W-:Y:S02]  /*35b0*/  IADD3.X R3, RZ, R3, RZ, P3, !PT ;  /* 0x00000003ff037210 */ /* 0x000fe40001ffe4ff */
[----:B------:R-:W-:Y:S02]  /*35c0*/  ISETP.GT.AND P2, PT, R17, RZ, PT ;  /* 0x000000ff1100720c */ /* 0x000fe40003f44270 */
[----:B------:R-:W-:Y:S02]  /*35d0*/  @P1 SEL R16, R22, 0xf, P0 ;  /* 0x0000000f16101807 */ /* 0x000fe40000000000 */
[----:B------:R-:W-:Y:S02]  /*35e0*/  SHF.R.U32.HI R2, RZ, 0x1a, R3 ;  /* 0x0000001aff027819 */ /* 0x000fe40000011603 */
[----:B------:R-:W-:Y:S02]  /*35f0*/  SEL R25, RZ, 0x10, !P2 ;  /* 0x00000010ff197807 */ /* 0x000fe40005000000 */
[----:B------:R-:W-:-:S02]  /*3600*/  SEL R17, R34, RZ, P0 ;  /* 0x000000ff22117207 */ /* 0x000fc40000000000 */
[----:B------:R-:W-:Y:S02]  /*3610*/  LOP3.LUT R2, R2, 0x20, RZ, 0xc0, !PT ;  /* 0x0000002002027812 */ /* 0x000fe400078ec0ff */
[----:B------:R-:W-:Y:S02]  /*3620*/  IADD3 R25, P0, R16, R25, RZ ;  /* 0x0000001910197210 */ /* 0x000fe40007f1e0ff */
[----:B------:R-:W-:Y:S02]  /*3630*/  SEL R16, R17, RZ, P1 ;  /* 0x000000ff11107207 */ /* 0x000fe40000800000 */
[----:B------:R-:W-:-:S03]  /*3640*/  IADD3 R2, P1, R2, R23, RZ ;  /* 0x0000001702027210 */ /* 0x000fc60007f3e0ff */
[----:B------:R-:W-:Y:S01]  /*3650*/  IMAD.X R23, RZ, RZ, R16, P0 ;  /* 0x000000ffff177224 */ /* 0x000fe200000e0610 */
[----:B------:R-:W-:Y:S01]  /*3660*/  LEA R16, P0, R2, c[0x0][0x168], 0x7 ;  /* 0x00005a0002107a11 */ /* 0x000fe200078038ff */
[----:B------:R-:W-:-:S03]  /*3670*/  IMAD.X R3, RZ, RZ, R3, P1 ;  /* 0x000000ffff037224 */ /* 0x000fc600008e0603 */
[----:B------:R-:W-:Y:S02]  /*3680*/  SHF.R.U32.HI R22, RZ, 0x1a, R23 ;  /* 0x0000001aff167819 */ /* 0x000fe40000011617 */
[----:B------:R-:W-:Y:S02]  /*3690*/  LEA.HI.X R17, R2, c[0x0][0x16c], R3, 0x7, P0 ;  /* 0x00005b0002117a11 */ /* 0x000fe400000f3c03 */
[----:B------:R-:W-:-:S03]  /*36a0*/  LOP3.LUT R2, R22, 0x20, RZ, 0xc0, !PT ;  /* 0x0000002016027812 */ /* 0x000fc600078ec0ff */
[----:B------:R-:W-:Y:S01]  /*36b0*/  IMAD.WIDE R16, R37, 0x2, R16 ;  /* 0x0000000225107825 */ /* 0x000fe200078e0210 */
[----:B------:R-:W-:-:S04]  /*36c0*/  IADD3 R2, P0, R2, R25, RZ ;  /* 0x0000001902027210 */ /* 0x000fc80007f1e0ff */
[----:B------:R-:W5:Y:S01]  /*36d0*/  LDG.E.EL.U16 R3, [R16.64] ;  /* 0x0000000410037981 */ /* 0x000f62000c2e1500 */
[----:B------:R-:W-:Y:S01]  /*36e0*/  IMAD.X R23, RZ, RZ, R23, P0 ;  /* 0x000000ffff177224 */ /* 0x000fe200000e0617 */
[----:B------:R-:W-:-:S04]  /*36f0*/  LEA R22, P0, R2, c[0x0][0x168], 0x7 ;  /* 0x00005a0002167a11 */ /* 0x000fc800078038ff */
[----:B------:R-:W-:-:S05]  /*3700*/  LEA.HI.X R23, R2, c[0x0][0x16c], R23, 0x7, P0 ;  /* 0x00005b0002177a11 */ /* 0x000fca00000f3c17 */
[----:B------:R-:W-:-:S05]  /*3710*/  IMAD.WIDE R22, R37, 0x2, R22 ;  /* 0x0000000225167825 */ /* 0x000fca00078e0216 */
[----:B------:R-:W5:Y:S01]  /*3720*/  LDG.E.EL.U16 R2, [R22.64] ;  /* 0x0000000416027981 */ /* 0x000f62000c2e1500 */
[----:B------:R-:W-:Y:S01]  /*3730*/  SHF.L.U32 R20, R20, 0x10, RZ ;  /* 0x0000001014147819 */ /* 0x000fe200000006ff */
[----:B------:R-:W-:Y:S02]  /*3740*/  IMAD.U32 R25, R32, 0x10000, RZ ;  /* 0x0001000020197824 */ /* 0x000fe400078e00ff */
[----:B------:R-:W-:Y:S02]  /*3750*/  IMAD.U32 R21, R21, 0x10000, RZ ;  /* 0x0001000015157824 */ /* 0x000fe400078e00ff */
[----:B--2---:R-:W-:Y:S02]  /*3760*/  IMAD.U32 R19, R19, 0x10000, RZ ;  /* 0x0001000013137824 */ /* 0x004fe400078e00ff */
[----:B---3--:R-:W-:Y:S02]  /*3770*/  IMAD.U32 R33, R33, 0x10000, RZ ;  /* 0x0001000021217824 */ /* 0x008fe400078e00ff */
[----:B----4-:R-:W-:-:S02]  /*3780*/  IMAD.U32 R38, R38, 0x10000, RZ ;  /* 0x0001000026267824 */ /* 0x010fc400078e00ff */
[----:B-----5:R-:W-:Y:S02]  /*3790*/  IMAD.U32 R35, R36, 0x10000, RZ ;  /* 0x0001000024237824 */ /* 0x020fe400078e00ff */
[----:B------:R-:W-:Y:S02]  /*37a0*/  FADD R25, R25, R38 ;  /* 0x0000002619197221 */ /* 0x000fe40000000000 */
[----:B------:R-:W-:Y:S01]  /*37b0*/  FADD R20, R20, R35 ;  /* 0x0000002314147221 */ /* 0x000fe20000000000 */
[----:B------:R-:W-:-:S04]  /*37c0*/  IMAD.U32 R24, R27, 0x10000, RZ ;  /* 0x000100001b187824 */ /* 0x000fc800078e00ff */
[CC--:B------:R-:W-:Y:S02]  /*37d0*/  FSETP.GT.AND P0, PT, R25.reuse, R20.reuse, PT ;  /* 0x000000141900720b */ /* 0x0c0fe40003f04000 */
[C---:B------:R-:W-:Y:S02]  /*37e0*/  FSETP.NAN.AND P1, PT, R25.reuse, R25, PT ;  /* 0x000000191900720b */ /* 0x040fe40003f28000 */
[----:B------:R-:W-:Y:S01]  /*37f0*/  FSEL R32, R25, R20, P0 ;  /* 0x0000001419207208 */ /* 0x000fe20000000000 */
[----:B------:R-:W-:-:S03]  /*3800*/  FADD R21, R21, R24 ;  /* 0x0000001815157221 */ /* 0x000fc60000000000 */
[----:B------:R-:W-:-:S04]  /*3810*/  FSEL R27, R25, R32, P1 ;  /* 0x00000020191b7208 */ /* 0x000fc80000800000 */
[C---:B------:R-:W-:Y:S01]  /*3820*/  FSETP.GT.AND P1, PT, R27.reuse, R21, PT ;  /* 0x000000151b00720b */ /* 0x040fe20003f24000 */
[----:B------:R-:W-:Y:S01]  /*3830*/  IMAD.U32 R35, R0, 0x10000, RZ ;  /* 0x0001000000237824 */ /* 0x000fe200078e00ff */
[----:B------:R-:W-:Y:S02]  /*3840*/  SHF.L.U32 R24, R26, 0x10, RZ ;  /* 0x000000101a187819 */ /* 0x000fe400000006ff */
[----:B------:R-:W-:-:S03]  /*3850*/  FSETP.NAN.AND P0, PT, R27, R27, PT ;  /* 0x0000001b1b00720b */ /* 0x000fc60003f08000 */
[----:B------:R-:W-:-:S06]  /*3860*/  FADD R24, R24, R35 ;  /* 0x0000002318187221 */ /* 0x000fcc0000000000 */
[----:B------:R-:W-:-:S04]  /*3870*/  @!P1 FSEL R27, R27, R21, P0 ;  /* 0x000000151b1b9208 */ /* 0x000fc80000000000 */
[----:B------:R-:W-:Y:S01]  /*3880*/  FSETP.GT.AND P1, PT, R27, R24, PT ;  /* 0x000000181b00720b */ /* 0x000fe20003f24000 */
[----:B------:R-:W-:Y:S01]  /*3890*/  IMAD.U32 R26, R28, 0x10000, RZ ;  /* 0x000100001c1a7824 */ /* 0x000fe200078e00ff */
[----:B------:R-:W-:Y:S01]  /*38a0*/  BAR.SYNC.DEFER_BLOCKING 0x0 ;  /* 0x0000000000007b1d */ /* 0x000fe20000010000 */
[----:B------:R-:W-:Y:S01]  /*38b0*/  IMAD.U32 R39, R39, 0x10000, RZ ;  /* 0x0001000027277824 */ /* 0x000fe200078e00ff */
[----:B------:R-:W-:Y:S01]  /*38c0*/  FSETP.NAN.AND P2, PT, R27, R27, PT ;  /* 0x0000001b1b00720b */ /* 0x000fe20003f48000 */
[----:B------:R-:W-:Y:S02]  /*38d0*/  FADD R0, -R25, -INF ;  /* 0xff80000019007421 */ /* 0x000fe40000000100 */
[----:B------:R-:W-:Y:S02]  /*38e0*/  FADD R26, R26, R39 ;  /* 0x000000271a1a7221 */ /* 0x000fe40000000000 */
[----:B------:R-:W-:-:S04]  /*38f0*/  FMUL R34, R0, 1.4426950216293334961 ;  /* 0x3fb8aa3b00227820 */ /* 0x000fc80000400000 */
[----:B------:R-:W-:Y:S01]  /*3900*/  @!P1 FSEL R27, R27, R24, P2 ;  /* 0x000000181b1b9208 */ /* 0x000fe20001000000 */
[----:B------:R-:W-:-:S03]  /*3910*/  FADD R0, R25, -R25 ;  /* 0x8000001919007221 */ /* 0x000fc60000000000 */
[----:B------:R-:W-:Y:S01]  /*3920*/  FSETP.GT.AND P4, PT, R27, R26, PT ;  /* 0x0000001a1b00720b */ /* 0x000fe20003f84000 */
[----:B------:R-:W-:Y:S01]  /*3930*/  FMUL R35, R0, 1.4426950216293334961 ;  /* 0x3fb8aa3b00237820 */ /* 0x000fe20000400000 */
[----:B------:R-:W-:Y:S01]  /*3940*/  FADD R0, -R26, -INF ;  /* 0xff8000001a007421 */ /* 0x000fe20000000100 */
[----:B------:R-:W-:Y:S01]  /*3950*/  IMAD.U32 R28, R29, 0x10000, RZ ;  /* 0x000100001d1c7824 */ /* 0x000fe200078e00ff */
[----:B------:R-:W-:Y:S02]  /*3960*/  SHF.L.U32 R29, R40, 0x10, RZ ;  /* 0x00000010281d7819 */ /* 0x000fe400000006ff */
[----:B------:R-:W-:Y:S01]  /*3970*/  FMUL R36, R0, 1.4426950216293334961 ;  /* 0x3fb8aa3b00247820 */ /* 0x000fe20000400000 */
[----:B------:R-:W-:Y:S01]  /*3980*/  FSETP.NAN.AND P3, PT, R27, R27, PT ;  /* 0x0000001b1b00720b */ /* 0x000fe20003f68000 */
[----:B------:R-:W-:Y:S01]  /*3990*/  FADD R0, R26, -R26 ;  /* 0x8000001a1a007221 */ /* 0x000fe20000000000 */
[----:B------:R-:W-:Y:S01]  /*39a0*/  FADD R28, R28, R29 ;  /* 0x0000001d1c1c7221 */ /* 0x000fe20000000000 */
[----:B------:R-:W-:-:S02]  /*39b0*/  FADD R29, -R21, -INF ;  /* 0xff800000151d7421 */ /* 0x000fc40000000100 */
[----:B------:R-:W-:Y:S01]  /*39c0*/  FMUL R32, R0, 1.4426950216293334961 ;  /* 0x3fb8aa3b00207820 */ /* 0x000fe20000400000 */
[----:B------:R-:W-:Y:S01]  /*39d0*/  @!P4 FSEL R27, R27, R26, P3 ;  /* 0x0000001a1b1bc208 */ /* 0x000fe20001800000 */
[----:B------:R-:W-:-:S03]  /*39e0*/  FMUL R38, R29, 1.4426950216293334961 ;  /* 0x3fb8aa3b1d267820 */ /* 0x000fc60000400000 */
[----:B------:R-:W-:Y:S02]  /*39f0*/  FSETP.GT.AND P5, PT, R27, R28, PT ;  /* 0x0000001c1b00720b */ /* 0x000fe40003fa4000 */
[----:B------:R-:W-:Y:S02]  /*3a00*/  FSETP.GEU.AND P2, PT, R36, -126, PT ;  /* 0xc2fc00002400780b */ /* 0x000fe40003f4e000 */
[----:B------:R-:W-:Y:S01]  /*3a10*/  FSETP.GEU.AND P3, PT, R32, -126, PT ;  /* 0xc2fc00002000780b */ /* 0x000fe20003f6e000 */
[----:B------:R-:W-:Y:S01]  /*3a20*/  FADD R29, R21, -R21 ;  /* 0x80000015151d7221 */ /* 0x000fe20000000000 */
[----:B------:R-:W-:Y:S02]  /*3a30*/  FSETP.GEU.AND P4, PT, R38, -126, PT ;  /* 0xc2fc00002600780b */ /* 0x000fe40003f8e000 */
[----:B------:R-:W-:Y:S02]  /*3a40*/  FSETP.GEU.AND P0, PT, R34, -126, PT ;  /* 0xc2fc00002200780b */ /* 0x000fe40003f0e000 */
[----:B------:R-:W-:Y:S01]  /*3a50*/  FSETP.GEU.AND P1, PT, R35, -126, PT ;  /* 0xc2fc00002300780b */ /* 0x000fe20003f2e000 */
[----:B------:R-:W-:Y:S01]  /*3a60*/  FMUL R40, R29, 1.4426950216293334961 ;  /* 0x3fb8aa3b1d287820 */ /* 0x000fe20000400000 */
[----:B------:R-:W-:-:S04]  /*3a70*/  FSETP.NAN.AND P6, PT, R27, R27, PT ;  /* 0x0000001b1b00720b */ /* 0x000fc80003fc8000 */
[----:B------:R-:W-:Y:S01]  /*3a80*/  @!P5 FSEL R27, R27, R28, P6 ;  /* 0x0000001c1b1bd208 */ /* 0x000fe20003000000 */
[----:B------:R-:W-:Y:S01]  /*3a90*/  @!P2 FMUL R36, R36, 0.5 ;  /* 0x3f0000002424a820 */ /* 0x000fe20000400000 */
[----:B------:R-:W-:Y:S01]  /*3aa0*/  FSETP.GEU.AND P5, PT, R40, -126, PT ;  /* 0xc2fc00002800780b */ /* 0x000fe20003fae000 */
[----:B------:R-:W-:Y:S01]  /*3ab0*/  @!P3 FMUL R32, R32, 0.5 ;  /* 0x3f0000002020b820 */ /* 0x000fe20000400000 */
[----:B------:R-:W-:Y:S01]  /*3ac0*/  @!P4 FMUL R38, R38, 0.5 ;  /* 0x3f0000002626c820 */ /* 0x000fe20000400000 */
[----:B------:R-:W-:Y:S02]  /*3ad0*/  @!P0 FMUL R34, R34, 0.5 ;  /* 0x3f00000022228820 */ /* 0x000fe40000400000 */
[----:B------:R-:W0:Y:S01]  /*3ae0*/  MUFU.EX2 R29, R32 ;  /* 0x00000020001d7308 */ /* 0x000e220000000800 */
[----:B------:R-:W-:Y:S01]  /*3af0*/  @!P1 FMUL R35, R35, 0.5 ;  /* 0x3f00000023239820 */ /* 0x000fe20000400000 */
[----:B------:R-:W-:-:S06]  /*3b00*/  FADD R37, -R20, -INF ;  /* 0xff80000014257421 */ /* 0x000fcc0000000100 */
[----:B------:R-:W1:Y:S01]  /*3b10*/  MUFU.EX2 R36, R36 ;  /* 0x0000002400247308 */ /* 0x000e620000000800 */
[----:B------:R-:W-:-:S07]  /*3b20*/  @!P5 FMUL R40, R40, 0.5 ;  /* 0x3f0000002828d820 */ /* 0x000fce0000400000 */
[----:B------:R2:W-:Y:S01]  /*3b30*/  MUFU.EX2 R39, R34 ;  /* 0x0000002200277308 */ /* 0x0005e20000000800 */
[----:B------:R-:W-:-:S07]  /*3b40*/  FMUL R42, R37, 1.4426950216293334961 ;  /* 0x3fb8aa3b252a7820 */ /* 0x000fce0000400000 */
[----:B------:R3:W-:Y:S01]  /*3b50*/  MUFU.EX2 R0, R35 ;  /* 0x0000002300007308 */ /* 0x0007e20000000800 */
[----:B--2---:R-:W-:-:S07]  /*3b60*/  FADD R34, -R24, -INF ;  /* 0xff80000018227421 */ /* 0x004fce0000000100 */
[----:B------:R-:W2:Y:S01]  /*3b70*/  MUFU.EX2 R38, R38 ;  /* 0x0000002600267308 */ /* 0x000ea20000000800 */
[----:B---3--:R-:W-:Y:S01]  /*3b80*/  FADD R35, R24, -R24 ;  /* 0x8000001818237221 */ /* 0x008fe20000000000 */
[----:B------:R-:W-:Y:S01]  /*3b90*/  FMUL R34, R34, 1.4426950216293334961 ;  /* 0x3fb8aa3b22227820 */ /* 0x000fe20000400000 */
[----:B------:R-:W-:Y:S02]  /*3ba0*/  FADD R32, R20, -R20 ;  /* 0x8000001414207221 */ /* 0x000fe40000000000 */
[----:B------:R-:W-:-:S03]  /*3bb0*/  FMUL R41, R35, 1.4426950216293334961 ;  /* 0x3fb8aa3b23297820 */ /* 0x000fc60000400000 */
[----:B------:R-:W3:Y:S01]  /*3bc0*/  MUFU.EX2 R35, R40 ;  /* 0x0000002800237308 */ /* 0x000ee20000000800 */
[----:B------:R-:W-:Y:S01]  /*3bd0*/  FSETP.GEU.AND P6, PT, R34, -126, PT ;  /* 0xc2fc00002200780b */ /* 0x000fe20003fce000 */
[----:B0-----:R-:W-:Y:S01]  /*3be0*/  @!P3 FMUL R29, R29, R29 ;  /* 0x0000001d1d1db220 */ /* 0x001fe20000400000 */
[----:B------:R-:W-:Y:S01]  /*3bf0*/  FSETP.GEU.AND P3, PT, R42, -126, PT ;  /* 0xc2fc00002a00780b */ /* 0x000fe20003f6e000 */
[----:B------:R-:W-:Y:S01]  /*3c00*/  FMUL R47, R32, 1.4426950216293334961 ;  /* 0x3fb8aa3b202f7820 */ /* 0x000fe20000400000 */
[----:B-1----:R-:W-:Y:S01]  /*3c10*/  @!P2 FMUL R36, R36, R36 ;  /* 0x000000242424a220 */ /* 0x002fe20000400000 */
[----:B------:R-:W-:Y:S01]  /*3c20*/  FSETP.GEU.AND P2, PT, R41, -126, PT ;  /* 0xc2fc00002900780b */ /* 0x000fe20003f4e000 */
[----:B------:R-:W-:Y:S01]  /*3c30*/  IMAD.U32 R32, R3, 0x10000, RZ ;  /* 0x0001000003207824 */ /* 0x000fe200078e00ff */
[----:B------:R-:W-:Y:S01]  /*3c40*/  FADD R3, -R28, -INF ;  /* 0xff8000001c037421 */ /* 0x000fe20000000100 */
[----:B--2---:R-:W-:Y:S01]  /*3c50*/  @!P4 FMUL R38, R38, R38 ;  /* 0x000000262626c220 */ /* 0x004fe20000400000 */
[----:B------:R-:W-:-:S02]  /*3c60*/  FSETP.GEU.AND P4, PT, R47, -126, PT ;  /* 0xc2fc00002f00780b */ /* 0x000fc40003f8e000 */
[----:B------:R-:W-:Y:S01]  /*3c70*/  FMUL R45, R3, 1.4426950216293334961 ;  /* 0x3fb8aa3b032d7820 */ /* 0x000fe20000400000 */
[----:B------:R-:W-:Y:S01]  /*3c80*/  FADD R3, R28, -R28 ;  /* 0x8000001c1c037221 */ /* 0x000fe20000000000 */
[----:B------:R-:W-:Y:S01]  /*3c90*/  @!P6 FMUL R34, R34, 0.5 ;  /* 0x3f0000002222e820 */ /* 0x000fe20000400000 */
[----:B------:R-:W-:Y:S01]  /*3ca0*/  FADD R32, R19, R32 ;  /* 0x0000002013207221 */ /* 0x000fe20000000000 */
[----:B---3--:R-:W-:Y:S01]  /*3cb0*/  @!P5 FMUL R35, R35, R35 ;  /* 0x000000232323d220 */ /* 0x008fe20000400000 */
[----:B------:R-:W-:Y:S01]  /*3cc0*/  FSETP.GEU.AND P5, PT, R45, -126, PT ;  /* 0xc2fc00002d00780b */ /* 0x000fe20003fae000 */
[----:B------:R-:W-:Y:S01]  /*3cd0*/  @!P3 FMUL R42, R42, 0.5 ;  /* 0x3f0000002a2ab820 */ /* 0x000fe20000400000 */
[----:B------:R0:W1:Y:S01]  /*3ce0*/  MUFU.EX2 R37, R34 ;  /* 0x0000002200257308 */ /* 0x0000620000000800 */
[----:B------:R-:W-:Y:S01]  /*3cf0*/  @!P2 FMUL R41, R41, 0.5 ;  /* 0x3f0000002929a820 */ /* 0x000fe20000400000 */
[----:B------:R-:W-:Y:S01]  /*3d00*/  FMUL R46, R3, 1.4426950216293334961 ;  /* 0x3fb8aa3b032e7820 */ /* 0x000fe20000400000 */
[----:B------:R-:W-:Y:S01]  /*3d10*/  FADD R3, -R32, -INF ;  /* 0xff80000020037421 */ /* 0x000fe20000000100 */
[----:B------:R-:W-:Y:S01]  /*3d20*/  IMAD.U32 R2, R2, 0x10000, RZ ;  /* 0x0001000002027824 */ /* 0x000fe200078e00ff */
[----:B------:R-:W-:-:S03]  /*3d30*/  @!P4 FMUL R47, R47, 0.5 ;  /* 0x3f0000002f2fc820 */ /* 0x000fc60000400000 */
[----:B------:R2:W3:Y:S01]  /*3d40*/  MUFU.EX2 R40, R41 ;  /* 0x0000002900287308 */ /* 0x0004e20000000800 */
[----:B------:R-:W-:Y:S01]  /*3d50*/  FMUL R19, R3, 1.4426950216293334961 ;  /* 0x3fb8aa3b03137820 */ /* 0x000fe20000400000 */
[----:B0-----:R-:W-:Y:S01]  /*3d60*/  FADD R34, R33, R2 ;  /* 0x0000000221227221 */ /* 0x001fe20000000000 */
[----:B------:R-:W-:-:S05]  /*3d70*/  FADD R33, R32, -R32 ;  /* 0x8000002020217221 */ /* 0x000fca0000000000 */
[----:B------:R-:W0:Y:S01]  /*3d80*/  MUFU.EX2 R42, R42 ;  /* 0x0000002a002a7308 */ /* 0x000e220000000800 */
[----:B------:R-:W-:Y:S01]  /*3d90*/  @!P5 FMUL R45, R45, 0.5 ;  /* 0x3f0000002d2dd820 */ /* 0x000fe20000400000 */
[C---:B------:R-:W-:Y:S01]  /*3da0*/  FADD R2, -R34.reuse, -INF ;  /* 0xff80000022027421 */ /* 0x040fe20000000100 */
[----:B--2---:R-:W-:-:S05]  /*3db0*/  FADD R41, R34, -R34 ;  /* 0x8000002222297221 */ /* 0x004fca0000000000 */
[----:B------:R-:W2:Y:S01]  /*3dc0*/  MUFU.EX2 R3, R47 ;  /* 0x0000002f00037308 */ /* 0x000ea20000000800 */
[----:B------:R-:W-:Y:S01]  /*3dd0*/  FMUL R44, R33, 1.4426950216293334961 ;  /* 0x3fb8aa3b212c7820 */ /* 0x000fe20000400000 */
[----:B------:R-:W-:Y:S01]  /*3de0*/  FMUL R33, R2, 1.4426950216293334961 ;  /* 0x3fb8aa3b02217820 */ /* 0x000fe20000400000 */
[----:B-1----:R-:W-:Y:S01]  /*3df0*/  @!P6 FMUL R37, R37, R37 ;  /* 0x000000252525e220 */ /* 0x002fe20000400000 */
[----:B------:R-:W-:Y:S01]  /*3e00*/  FMUL R41, R41, 1.4426950216293334961 ;  /* 0x3fb8aa3b29297820 */ /* 0x000fe20000400000 */
[----:B------:R-:W-:Y:S01]  /*3e10*/  FSETP.GEU.AND P6, PT, R46, -126, PT ;  /* 0xc2fc00002e00780b */ /* 0x000fe20003fce000 */
[----:B------:R-:W-:Y:S02]  /*3e20*/  @!P1 FMUL R0, R0, R0 ;  /* 0x0000000000009220 */ /* 0x000fe40000400000 */
[----:B------:R-:W1:Y:S01]  /*3e30*/  MUFU.EX2 R45, R45 ;  /* 0x0000002d002d7308 */ /* 0x000e620000000800 */
[----:B------:R-:W-:Y:S01]  /*3e40*/  FSETP.GEU.AND P1, PT, R33, -126, PT ;  /* 0xc2fc00002100780b */ /* 0x000fe20003f2e000 */
[----:B---3--:R-:W-:Y:S01]  /*3e50*/  @!P2 FMUL R40, R40, R40 ;  /* 0x000000282828a220 */ /* 0x008fe20000400000 */
[----:B------:R-:W-:Y:S01]  /*3e60*/  @!P0 FMUL R39, R39, R39 ;  /* 0x0000002727278220 */ /* 0x000fe20000400000 */
[----:B0-----:R-:W-:Y:S01]  /*3e70*/  @!P3 FMUL R42, R42, R42 ;  /* 0x0000002a2a2ab220 */ /* 0x001fe20000400000 */
[----:B------:R-:W-:-:S02]  /*3e80*/  FSETP.GEU.AND P2, PT, R19, -126, PT ;  /* 0xc2fc00001300780b */ /* 0x000fc40003f4e000 */
[----:B------:R-:W-:Y:S02]  /*3e90*/  FSETP.GEU.AND P0, PT, R44, -126, PT ;  /* 0xc2fc00002c00780b */ /* 0x000fe40003f0e000 */
[----:B------:R-:W-:Y:S01]  /*3ea0*/  FSETP.GEU.AND P3, PT, R41, -126, PT ;  /* 0xc2fc00002900780b */ /* 0x000fe20003f6e000 */
[----:B--2---:R-:W-:Y:S01]  /*3eb0*/  @!P4 FMUL R3, R3, R3 ;  /* 0x000000030303c220 */ /* 0x004fe20000400000 */
[----:B------:R-:W-:Y:S01]  /*3ec0*/  FSETP.GT.AND P4, PT, R27, R32, PT ;  /* 0x000000201b00720b */ /* 0x000fe20003f84000 */
[----:B------:R-:W-:Y:S02]  /*3ed0*/  @!P6 FMUL R46, R46, 0.5 ;  /* 0x3f0000002e2ee820 */ /* 0x000fe40000400000 */
[----:B------:R-:W-:Y:S01]  /*3ee0*/  @!P1 FMUL R33, R33, 0.5 ;  /* 0x3f00000021219820 */ /* 0x000fe20000400000 */
[----:B-1----:R-:W-:Y:S01]  /*3ef0*/  @!P5 FMUL R45, R45, R45 ;  /* 0x0000002d2d2dd220 */ /* 0x002fe20000400000 */
[----:B------:R-:W-:Y:S01]  /*3f00*/  FSETP.NAN.AND P5, PT, R27, R27, PT ;  /* 0x0000001b1b00720b */ /* 0x000fe20003fa8000 */
[----:B------:R-:W0:Y:S01]  /*3f10*/  MUFU.EX2 R2, R46 ;  /* 0x0000002e00027308 */ /* 0x000e220000000800 */
[----:B------:R-:W-:-:S02]  /*3f20*/  @!P2 FMUL R19, R19, 0.5 ;  /* 0x3f0000001313a820 */ /* 0x000fc40000400000 */
[----:B------:R-:W-:Y:S02]  /*3f30*/  @!P0 FMUL R44, R44, 0.5 ;  /* 0x3f0000002c2c8820 */ /* 0x000fe40000400000 */
[----:B------:R-:W-:Y:S02]  /*3f40*/  @!P3 FMUL R41, R41, 0.5 ;  /* 0x3f0000002929b820 */ /* 0x000fe40000400000 */
[----:B------:R-:W-:Y:S01]  /*3f50*/  @!P4 FSEL R27, R27, R32, P5 ;  /* 0x000000201b1bc208 */ /* 0x000fe20002800000 */
[----:B------:R-:W1:Y:S03]  /*3f60*/  MUFU.EX2 R33, R33 ;  /* 0x0000002100217308 */ /* 0x000e660000000800 */
[----:B------:R-:W-:-:S05]  /*3f70*/  FSETP.GT.AND P4, PT, R27, R34, PT ;  /* 0x000000221b00720b */ /* 0x000fca0003f84000 */
[----:B------:R-:W2:Y:S08]  /*3f80*/  MUFU.EX2 R46, R41 ;  /* 0x00000029002e7308 */ /* 0x000eb00000000800 */
[----:B------:R-:W3:Y:S08]  /*3f90*/  MUFU.EX2 R19, R19 ;  /* 0x0000001300137308 */ /* 0x000ef00000000800 */
[----:B------:R-:W4:Y:S01]  /*3fa0*/  MUFU.EX2 R44, R44 ;  /* 0x0000002c002c7308 */ /* 0x000f220000000800 */
[----:B------:R-:W-:Y:S01]  /*3fb0*/  FFMA R29, RZ, R36, R29 ;  /* 0x00000024ff1d7223 */ /* 0x000fe2000000001d */
[----:B0-----:R-:W-:Y:S01]  /*3fc0*/  @!P6 FMUL R2, R2, R2 ;  /* 0x000000020202e220 */ /* 0x001fe20000400000 */
[----:B------:R-:W-:-:S02]  /*3fd0*/  FSETP.NAN.AND P5, PT, R27, R27, PT ;  /* 0x0000001b1b00720b */ /* 0x000fc40003fa8000 */
[----:B------:R-:W-:Y:S01]  /*3fe0*/  FSETP.NEU.AND P6, PT, R26, -INF , PT ;  /* 0xff8000001a00780b */ /* 0x000fe20003fcd000 */
[----:B------:R-:W-:Y:S01]  /*3ff0*/  FFMA R35, RZ, R38, R35 ;  /* 0x00000026ff237223 */ /* 0x000fe20000000023 */
[----:B-1----:R-:W-:Y:S01]  /*4000*/  @!P1 FMUL R33, R33, R33 ;  /* 0x0000002121219220 */ /* 0x002fe20000400000 */
[----:B--2---:R-:W-:Y:S01]  /*4010*/  @!P3 FMUL R46, R46, R46 ;  /* 0x0000002e2e2eb220 */ /* 0x004fe20000400000 */
[----:B------:R-:W-:Y:S01]  /*4020*/  @!P4 FSEL R27, R27, R34, P5 ;  /* 0x000000221b1bc208 */ /* 0x000fe20002800000 */
[----:B------:R-:W-:Y:S01]  /*4030*/  FFMA R3, RZ, R42, R3 ;  /* 0x0000002aff037223 */ /* 0x000fe20000000003 */
[----:B------:R-:W-:Y:S01]  /*4040*/  FFMA R37, RZ, R37, R40 ;  /* 0x00000025ff257223 */ /* 0x000fe20000000028 */
[----:B------:R-:W-:Y:S01]  /*4050*/  FSETP.NEU.AND P4, PT, R21, -INF , PT ;  /* 0xff8000001500780b */ /* 0x000fe20003f8d000 */
[----:B---3--:R-:W-:Y:S01]  /*4060*/  @!P2 FMUL R19, R19, R19 ;  /* 0x000000131313a220 */ /* 0x008fe20000400000 */
[----:B------:R-:W-:Y:S01]  /*4070*/  FSEL R29, R29, 1, P6 ;  /* 0x3f8000001d1d7808 */ /* 0x000fe20003000000 */
[----:B----4-:R-:W-:Y:S01]  /*4080*/  @!P0 FMUL R44, R44, R44 ;  /* 0x0000002c2c2c8220 */ /* 0x010fe20000400000 */
[----:B------:R-:W-:-:S02]  /*4090*/  FSETP.NEU.AND P5, PT, R24, -INF , PT ;  /* 0xff8000001800780b */ /* 0x000fc40003fad000 */
[----:B------:R-:W-:Y:S01]  /*40a0*/  FSETP.NEU.AND P6, PT, R20, -INF , PT ;  /* 0xff8000001400780b */ /* 0x000fe20003fcd000 */
[----:B------:R-:W-:Y:S01]  /*40b0*/  FFMA R40, RZ, R33, R46 ;  /* 0x00000021ff287223 */ /* 0x000fe2000000002e */
[----:B------:R-:W-:Y:S01]  /*40c0*/  FFMA R0, RZ, R39, R0 ;  /* 0x00000027ff007223 */ /* 0x000fe20000000000 */
[----:B------:R-:W-:Y:S01]  /*40d0*/  FSEL R33, R35, 1, P4 ;  /* 0x3f80000023217808 */ /* 0x000fe20002000000 */
[----:B------:R-:W-:Y:S01]  /*40e0*/  FFMA R38, RZ, R45, R2 ;  /* 0x0000002dff267223 */ /* 0x000fe20000000002 */
[----:B------:R-:W-:Y:S01]  /*40f0*/  FFMA R39, RZ, R19, R44 ;  /* 0x00000013ff277223 */ /* 0x000fe2000000002c */
[----:B------:R-:W-:Y:S02]  /*4100*/  FSEL R35, R37, 1, P5 ;  /* 0x3f80000025237808 */ /* 0x000fe40002800000 */
[----:B------:R-:W-:Y:S02]  /*4110*/  FSEL R36, R3, 1, P6 ;  /* 0x3f80000003247808 */ /* 0x000fe40003000000 */
[----:B------:R-:W-:-:S02]  /*4120*/  SHF.L.U32 R55, R55, 0x6, RZ ;  /* 0x0000000637377819 */ /* 0x000fc400000006ff */
[----:B------:R-:W-:Y:S02]  /*4130*/  LOP3.LUT P0, RZ, R43, 0xf, RZ, 0xc0, !PT ;  /* 0x0000000f2bff7812 */ /* 0x000fe4000780c0ff */
[----:B------:R-:W-:Y:S02]  /*4140*/  SHF.R.U32.HI R2, RZ, 0x3, R43 ;  /* 0x00000003ff027819 */ /* 0x000fe4000001162b */
[----:B------:R-:W-:Y:S02]  /*4150*/  FSETP.NEU.AND P3, PT, R25, -INF , PT ;  /* 0xff8000001900780b */ /* 0x000fe40003f6d000 */
[----:B------:R-:W-:Y:S02]  /*4160*/  FSETP.NEU.AND P4, PT, R28, -INF , PT ;  /* 0xff8000001c00780b */ /* 0x000fe40003f8d000 */
[----:B------:R-:W-:Y:S02]  /*4170*/  FSETP.NEU.AND P5, PT, R32, -INF , PT ;  /* 0xff8000002000780b */ /* 0x000fe40003fad000 */
[----:B------:R-:W-:-:S02]  /*4180*/  FSETP.NEU.AND P6, PT, R34, -INF , PT ;  /* 0xff8000002200780b */ /* 0x000fc40003fcd000 */
[C---:B------:R-:W-:Y:S02]  /*4190*/  LOP3.LUT P1, RZ, R43.reuse, 0x18, RZ, 0xc0, !PT ;  /* 0x000000182bff7812 */ /* 0x040fe4000782c0ff */
[C---:B------:R-:W-:Y:S02]  /*41a0*/  ISETP.GE.AND P2, PT, R43.reuse, 0x80, PT ;  /* 0x000000802b00780c */ /* 0x040fe40003f46270 */
[----:B------:R-:W-:Y:S02]  /*41b0*/  SHF.R.S32.HI R19, RZ, 0x1f, R48 ;  /* 0x0000001fff137819 */ /* 0x000fe40000011430 */
[----:B------:R-:W-:Y:S02]  /*41c0*/  ISETP.LT.AND P0, PT, R43, 0x80, !P0 ;  /* 0x000000802b00780c */ /* 0x000fe40004701270 */
[----:B------:R-:W-:Y:S02]  /*41d0*/  LOP3.LUT R37, R55, 0x3c, R2, 0xf8, !PT ;  /* 0x0000003c37257812 */ /* 0x000fe400078ef802 */
[----:B------:R-:W-:-:S02]  /*41e0*/  FSEL R0, R0, 1, P3 ;  /* 0x3f80000000007808 */ /* 0x000fc40001800000 */
[----:B------:R-:W-:Y:S02]  /*41f0*/  FSEL R38, R38, 1, P4 ;  /* 0x3f80000026267808 */ /* 0x000fe40002000000 */
[----:B------:R-:W-:Y:S02]  /*4200*/  FSEL R39, R39, 1, P5 ;  /* 0x3f80000027277808 */ /* 0x000fe40002800000 */
[----:B------:R-:W-:Y:S01]  /*4210*/  FSEL R40, R40, 1, P6 ;  /* 0x3f80000028287808 */ /* 0x000fe20003000000 */
[----:B------:R-:W-:Y:S05]  /*4220*/  BRA.DIV ~URZ, `(.L_x_1) ;  /* 0x000010827f007947 */ /* 0x000fea000b800000 */
[----:B------:R-:W0:Y:S01]  /*4230*/  SHFL.BFLY PT, R2, R27, 0x10, 0x1f ;  /* 0x0e001f001b027f89 */ /* 0x000e2200000e0000 */
[C---:B------:R-:W-:Y:S02]  /*4240*/  FSETP.NAN.AND P4, PT, R27.reuse, R27, PT ;  /* 0x0000001b1b00720b */ /* 0x040fe40003f88000 */
[----:B0-----:R-:W-:-:S11]  /*4250*/  FSETP.GT.AND P3, PT, R27, R2, PT ;  /* 0x000000021b00720b */ /* 0x001fd60003f64000 */
[----:B------:R-:W-:-:S04]  /*4260*/  @!P4 FSEL R27, R27, R2, P3 ;  /* 0x000000021b1bc208 */ /* 0x000fc80001800000 */
[----:B------:R-:W-:Y:S01]  /*4270*/  MOV R42, R27 ;  /* 0x0000001b002a7202 */ /* 0x000fe20000000f00 */
[----:B------:R0:W1:Y:S01]  /*4280*/  SHFL.BFLY PT, R2, R27, 0x8, 0x1f ;  /* 0x0d001f001b027f89 */ /* 0x00006200000e0000 */
[----:B------:R-:W-:-:S05]  /*4290*/  IMAD.MOV.U32 R41, RZ, RZ, R27 ;  /* 0x000000ffff297224 */ /* 0x000fca00078e001b */
.L_x_2:
[C---:B-1----:R-:W-:Y:S01]  /*42a0*/  FSETP.GT.AND P3, PT, R41.reuse, R2, PT ;  /* 0x000000022900720b */ /* 0x042fe20003f64000 */
[----:B0-----:R-:W-:Y:S01]  /*42b0*/  IMAD.MOV.U32 R27, RZ, RZ, R42 ;  /* 0x000000ffff1b7224 */ /* 0x001fe200078e002a */
[----:B------:R-:W-:-:S11]  /*42c0*/  FSETP.NAN.AND P4, PT, R41, R41, PT ;  /* 0x000000292900720b */ /* 0x000fd60003f88000 */
[----:B------:R-:W-:-:S05]  /*42d0*/  @!P3 SEL R27, R27, R2, P4 ;  /* 0x000000021b1bb207 */ /* 0x000fca0002000000 */
[----:B------:R-:W-:Y:S04]  /*42e0*/  @!P1 STS [R37], R27 ;  /* 0x0000001b25009388 */ /* 0x000fe80000000800 */
[----:B------:R-:W-:Y:S06]  /*42f0*/  BAR.SYNC.DEFER_BLOCKING 0x0 ;  /* 0x0000000000007b1d */ /* 0x000fec0000010000 */
[----:B------:R-:W0:Y:S04]  /*4300*/  @!P2 LDS R2, [R43.X4] ;  /* 0x000000002b02a984 */ /* 0x000e280000004800 */
[----:B0-----:R-:W0:Y:S01]  /*4310*/  SHFL.BFLY PT, R3, R2, 0x8, 0x1f ;  /* 0x0d001f0002037f89 */ /* 0x001e2200000e0000 */
[----:B------:R-:W-:-:S02]  /*4320*/  FSETP.NAN.AND P4, PT, R2, R2, PT ;  /* 0x000000020200720b */ /* 0x000fc40003f88000 */
[----:B0-----:R-:W-:-:S04]  /*4330*/  FSETP.GT.AND P3, PT, R2, R3, PT ;  /* 0x000000030200720b */ /* 0x001fc80003f64000 */
[----:B------:R-:W-:-:S04]  /*4340*/  FSEL R3, R2, R3, P3 ;  /* 0x0000000302037208 */ /* 0x000fc80001800000 */
[----:B------:R-:W-:-:S04]  /*4350*/  FSEL R42, R2, R3, P4 ;  /* 0x00000003022a7208 */ /* 0x000fc80002000000 */
[C---:B------:R-:W-:Y:S01]  /*4360*/  FSETP.NAN.AND P4, PT, R42.reuse, R42, PT ;  /* 0x0000002a2a00720b */ /* 0x040fe20003f88000 */
[----:B------:R-:W0:Y:S02]  /*4370*/  SHFL.BFLY PT, R3, R42, 0x4, 0x1f ;  /* 0x0c801f002a037f89 */ /* 0x000e2400000e0000 */
[----:B0-----:R-:W-:-:S13]  /*4380*/  FSETP.GT.AND P3, PT, R42, R3, PT ;  /* 0x000000032a00720b */ /* 0x001fda0003f64000 */
[----:B------:R-:W-:-:S04]  /*4390*/  @!P3 FSEL R42, R42, R3, P4 ;  /* 0x000000032a2ab208 */ /* 0x000fc80002000000 */
[C---:B------:R-:W-:Y:S01]  /*43a0*/  FSETP.NAN.AND P4, PT, R42.reuse, R42, PT ;  /* 0x0000002a2a00720b */ /* 0x040fe20003f88000 */
[----:B------:R-:W0:Y:S02]  /*43b0*/  SHFL.BFLY PT, R3, R42, 0x2, 0x1f ;  /* 0x0c401f002a037f89 */ /* 0x000e2400000e0000 */
[----:B0-----:R-:W-:-:S13]  /*43c0*/  FSETP.GT.AND P3, PT, R42, R3, PT ;  /* 0x000000032a00720b */ /* 0x001fda0003f64000 */
[----:B------:R-:W-:-:S04]  /*43d0*/  @!P3 FSEL R42, R42, R3, P4 ;  /* 0x000000032a2ab208 */ /* 0x000fc80002000000 */
[C---:B------:R-:W-:Y:S01]  /*43e0*/  FSETP.NAN.AND P4, PT, R42.reuse, R42, PT ;  /* 0x0000002a2a00720b */ /* 0x040fe20003f88000 */
[----:B------:R-:W0:Y:S02]  /*43f0*/  SHFL.BFLY PT, R3, R42, 0x1, 0x1f ;  /* 0x0c201f002a037f89 */ /* 0x000e2400000e0000 */
[----:B0-----:R-:W-:-:S13]  /*4400*/  FSETP.GT.AND P3, PT, R42, R3, PT ;  /* 0x000000032a00720b */ /* 0x001fda0003f64000 */
[----:B------:R-:W-:-:S05]  /*4410*/  @!P3 SEL R42, R42, R3, P4 ;  /* 0x000000032a2ab207 */ /* 0x000fca0002000000 */
[----:B------:R-:W-:Y:S04]  /*4420*/  @P0 STS [R43.X4], R42 ;  /* 0x0000002a2b000388 */ /* 0x000fe80000004800 */
[----:B------:R-:W-:Y:S06]  /*4430*/  BAR.SYNC.DEFER_BLOCKING 0x0 ;  /* 0x0000000000007b1d */ /* 0x000fec0000010000 */
[----:B------:R-:W0:Y:S04]  /*4440*/  LDS R3, [R55] ;  /* 0x0000000037037984 */ /* 0x000e280000000800 */
[----:B------:R-:W-:Y:S01]  /*4450*/  BAR.SYNC.DEFER_BLOCKING 0x0 ;  /* 0x0000000000007b1d */ /* 0x000fe20000010000 */
[--C-:B0-----:R-:W-:Y:S01]  /*4460*/  FADD R20, R20, -R3.reuse ;  /* 0x8000000314147221 */ /* 0x101fe20000000000 */
[----:B------:R-:W-:Y:S01]  /*4470*/  FSETP.NEU.AND P4, PT, R3, -INF , PT ;  /* 0xff8000000300780b */ /* 0x000fe20003f8d000 */
[--C-:B------:R-:W-:Y:S01]  /*4480*/  FADD R25, R25, -R3.reuse ;  /* 0x8000000319197221 */ /* 0x100fe20000000000 */
[--C-:B------:R-:W-:Y:S01]  /*4490*/  FADD R21, R21, -R3.reuse ;  /* 0x8000000315157221 */ /* 0x100fe20000000000 */
[----:B------:R-:W-:Y:S01]  /*44a0*/  FMUL R20, R20, 1.4426950216293334961 ;  /* 0x3fb8aa3b14147820 */ /* 0x000fe20000400000 */
[--C-:B------:R-:W-:Y:S01]  /*44b0*/  FADD R24, R24, -R3.reuse ;  /* 0x8000000318187221 */ /* 0x100fe20000000000 */
[----:B------:R-:W-:Y:S01]  /*44c0*/  FMUL R25, R25, 1.4426950216293334961 ;  /* 0x3fb8aa3b19197820 */ /* 0x000fe20000400000 */
[----:B------:R-:W-:Y:S01]  /*44d0*/  FMUL R21, R21, 1.4426950216293334961 ;  /* 0x3fb8aa3b15157820 */ /* 0x000fe20000400000 */
[--C-:B------:R-:W-:Y:S01]  /*44e0*/  FADD R26, R26, -R3.reuse ;  /* 0x800000031a1a7221 */ /* 0x100fe20000000000 */
[----:B------:R-:W-:Y:S01]  /*44f0*/  FSEL R20, R20, RZ, P4 ;  /* 0x000000ff14147208 */ /* 0x000fe20002000000 */
[--C-:B------:R-:W-:Y:S01]  /*4500*/  FADD R28, R28, -R3.reuse ;  /* 0x800000031c1c7221 */ /* 0x100fe20000000000 */
[----:B------:R-:W-:Y:S01]  /*4510*/  FSEL R25, R25, RZ, P4 ;  /* 0x000000ff19197208 */ /* 0x000fe20002000000 */
[--C-:B------:R-:W-:Y:S01]  /*4520*/  FADD R32, R32, -R3.reuse ;  /* 0x8000000320207221 */ /* 0x100fe20000000000 */
[----:B------:R-:W-:Y:S01]  /*4530*/  FSETP.GEU.AND P3, PT, R20, -126, PT ;  /* 0xc2fc00001400780b */ /* 0x000fe20003f6e000 */
[----:B------:R-:W-:Y:S01]  /*4540*/  FADD R34, R34, -R3 ;  /* 0x8000000322227221 */ /* 0x000fe20000000000 */
[----:B------:R-:W-:Y:S01]  /*4550*/  FMUL R24, R24, 1.4426950216293334961 ;  /* 0x3fb8aa3b18187820 */ /* 0x000fe20000400000 */
[----:B------:R-:W-:Y:S01]  /*4560*/  FSEL R2, R21, RZ, P4 ;  /* 0x000000ff15027208 */ /* 0x000fe20002000000 */
[----:B------:R-:W-:Y:S01]  /*4570*/  FMUL R27, R26, 1.4426950216293334961 ;  /* 0x3fb8aa3b1a1b7820 */ /* 0x000fe20000400000 */
[----:B------:R-:W-:Y:S01]  /*4580*/  FSETP.GEU.AND P6, PT, R25, -126, PT ;  /* 0xc2fc00001900780b */ /* 0x000fe20003fce000 */
[----:B------:R-:W-:Y:S01]  /*4590*/  FMUL R21, R28, 1.4426950216293334961 ;  /* 0x3fb8aa3b1c157820 */ /* 0x000fe20000400000 */
[----:B------:R-:W-:Y:S01]  /*45a0*/  FMUL R41, R32, 1.4426950216293334961 ;  /* 0x3fb8aa3b20297820 */ /* 0x000fe20000400000 */
[----:B------:R-:W-:Y:S01]  /*45b0*/  FMUL R34, R34, 1.4426950216293334961 ;  /* 0x3fb8aa3b22227820 */ /* 0x000fe20000400000 */
[----:B------:R-:W-:-:S02]  /*45c0*/  FSETP.GEU.AND P5, PT, R2, -126, PT ;  /* 0xc2fc00000200780b */ /* 0x000fc40003fae000 */
[----:B------:R-:W-:Y:S02]  /*45d0*/  FSEL R26, R24, RZ, P4 ;  /* 0x000000ff181a7208 */ /* 0x000fe40002000000 */
[----:B------:R-:W-:Y:S01]  /*45e0*/  @!P3 FMUL R20, R20, 0.5 ;  /* 0x3f0000001414b820 */ /* 0x000fe20000400000 */
[----:B------:R-:W-:Y:S02]  /*45f0*/  FSEL R28, R27, RZ, P4 ;  /* 0x000000ff1b1c7208 */ /* 0x000fe40002000000 */
[----:B------:R-:W-:Y:S01]  /*4600*/  FSEL R32, R21, RZ, P4 ;  /* 0x000000ff15207208 */ /* 0x000fe20002000000 */
[----:B------:R-:W0:Y:S01]  /*4610*/  MUFU.EX2 R27, R20 ;  /* 0x00000014001b7308 */ /* 0x000e220000000800 */
[----:B------:R-:W-:Y:S01]  /*4620*/  FSEL R41, R41, RZ, P4 ;  /* 0x000000ff29297208 */ /* 0x000fe20002000000 */
[----:B------:R-:W-:Y:S01]  /*4630*/  @!P6 FMUL R25, R25, 0.5 ;  /* 0x3f0000001919e820 */ /* 0x000fe20000400000 */
[----:B------:R-:W-:Y:S02]  /*4640*/  FSEL R34, R34, RZ, P4 ;  /* 0x000000ff22227208 */ /* 0x000fe40002000000 */
[----:B------:R-:W-:Y:S01]  /*4650*/  FSETP.GEU.AND P4, PT, R26, -126, PT ;  /* 0xc2fc00001a00780b */ /* 0x000fe20003f8e000 */
[----:B------:R-:W-:-:S02]  /*4660*/  @!P5 FMUL R2, R2, 0.5 ;  /* 0x3f0000000202d820 */ /* 0x000fc40000400000 */
[----:B------:R-:W1:Y:S08]  /*4670*/  MUFU.EX2 R21, R25 ;  /* 0x0000001900157308 */ /* 0x000e700000000800 */
[----:B------:R-:W2:Y:S01]  /*4680*/  MUFU.EX2 R24, R2 ;  /* 0x0000000200187308 */ /* 0x000ea20000000800 */
[----:B0-----:R-:W-:Y:S01]  /*4690*/  @!P3 FMUL R27, R27, R27 ;  /* 0x0000001b1b1bb220 */ /* 0x001fe20000400000 */
[----:B------:R-:W-:Y:S01]  /*46a0*/  @!P4 FMUL R26, R26, 0.5 ;  /* 0x3f0000001a1ac820 */ /* 0x000fe20000400000 */
[----:B------:R-:W-:-:S02]  /*46b0*/  FSETP.GEU.AND P3, PT, R28, -126, PT ;  /* 0xc2fc00001c00780b */ /* 0x000fc40003f6e000 */
[----:B------:R-:W-:-:S03]  /*46c0*/  FMUL R27, R36, R27 ;  /* 0x0000001b241b7220 */ /* 0x000fc60000400000 */
[----:B------:R0:W3:Y:S01]  /*46d0*/  MUFU.EX2 R20, R26 ;  /* 0x0000001a00147308 */ /* 0x0000e20000000800 */
[----:B-1----:R-:W-:Y:S01]  /*46e0*/  @!P6 FMUL R21, R21, R21 ;  /* 0x000000151515e220 */ /* 0x002fe20000400000 */
[----:B------:R-:W-:Y:S01]  /*46f0*/  FSETP.GEU.AND P6, PT, R32, -126, PT ;  /* 0xc2fc00002000780b */ /* 0x000fe20003fce000 */
[----:B--2---:R-:W-:Y:S01]  /*4700*/  @!P5 FMUL R24, R24, R24 ;  /* 0x000000181818d220 */ /* 0x004fe20000400000 */
[----:B------:R-:W-:-:S04]  /*4710*/  FSETP.GEU.AND P5, PT, R41, -126, PT ;  /* 0xc2fc00002900780b */ /* 0x000fc80003fae000 */
[----:B------:R-:W-:Y:S01]  /*4720*/  @!P3 FMUL R28, R28, 0.5 ;  /* 0x3f0000001c1cb820 */ /* 0x000fe20000400000 */
[----:B0-----:R-:W-:-:S06]  /*4730*/  FFMA R26, R0, R21, R27 ;  /* 0x00000015001a7223 */ /* 0x001fcc000000001b */
[----:B------:R-:W-:Y:S01]  /*4740*/  @!P6 FMUL R32, R32, 0.5 ;  /* 0x3f0000002020e820 */ /* 0x000fe20000400000 */
[----:B---3--:R-:W-:Y:S01]  /*4750*/  @!P4 FMUL R20, R20, R20 ;  /* 0x000000141414c220 */ /* 0x008fe20000400000 */
[----:B------:R-:W-:Y:S01]  /*4760*/  FSETP.GEU.AND P4, PT, R34, -126, PT ;  /* 0xc2fc00002200780b */ /* 0x000fe20003f8e000 */
[----:B------:R-:W0:Y:S01]  /*4770*/  MUFU.EX2 R28, R28 ;  /* 0x0000001c001c7308 */ /* 0x000e220000000800 */
[----:B------:R-:W-:Y:S01]  /*4780*/  FFMA R26, R33, R24, R26 ;  /* 0x00000018211a7223 */ /* 0x000fe2000000001a */
[----:B------:R-:W-:-:S03]  /*4790*/  @!P5 FMUL R41, R41, 0.5 ;  /* 0x3f0000002929d820 */ /* 0x000fc60000400000 */
[----:B------:R-:W-:-:S03]  /*47a0*/  FFMA R26, R35, R20, R26 ;  /* 0x00000014231a7223 */ /* 0x000fc6000000001a */
[----:B------:R-:W1:Y:S04]  /*47b0*/  MUFU.EX2 R25, R32 ;  /* 0x0000002000197308 */ /* 0x000e680000000800 */
[----:B------:R-:W-:-:S04]  /*47c0*/  @!P4 FMUL R34, R34, 0.5 ;  /* 0x3f0000002222c820 */ /* 0x000fc80000400000 */
[----:B------:R-:W2:Y:S01]  /*47d0*/  MUFU.EX2 R2, R41 ;  /* 0x0000002900027308 */ /* 0x000ea20000000800 */
[----:B0-----:R-:W-:-:S04]  /*47e0*/  @!P3 FMUL R28, R28, R28 ;  /* 0x0000001c1c1cb220 */ /* 0x001fc80000400000 */
[----:B------:R-:W-:-:S03]  /*47f0*/  FFMA R29, R29, R28, R26 ;  /* 0x0000001c1d1d7223 */ /* 0x000fc6000000001a */
[----:B------:R-:W0:Y:S01]  /*4800*/  MUFU.EX2 R21, R34 ;  /* 0x0000002200157308 */ /* 0x000e220000000800 */
[----:B-1----:R-:W-:-:S04]  /*4810*/  @!P6 FMUL R25, R25, R25 ;  /* 0x000000191919e220 */ /* 0x002fc80000400000 */
[----:B------:R-:W-:Y:S01]  /*4820*/  FFMA R38, R38, R25, R29 ;  /* 0x0000001926267223 */ /* 0x000fe2000000001d */
[----:B--2---:R-:W-:-:S04]  /*4830*/  @!P5 FMUL R2, R2, R2 ;  /* 0x000000020202d220 */ /* 0x004fc80000400000 */
[----:B------:R-:W-:Y:S01]  /*4840*/  FFMA R39, R39, R2, R38 ;  /* 0x0000000227277223 */ /* 0x000fe20000000026 */
[----:B0-----:R-:W-:-:S04]  /*4850*/  @!P4 FMUL R21, R21, R21 ;  /* 0x000000151515c220 */ /* 0x001fc80000400000 */
[----:B------:R-:W-:-:S05]  /*4860*/  FFMA R39, R40, R21, R39 ;  /* 0x0000001528277223 */ /* 0x000fca0000000027 */
[----:B------:R-:W0:Y:S02]  /*4870*/  SHFL.BFLY PT, R2, R39, 0x10, 0x1f ;  /* 0x0e001f0027027f89 */ /* 0x000e2400000e0000 */
[----:B0-----:R-:W-:-:S05]  /*4880*/  FADD R2, R39, R2 ;  /* 0x0000000227027221 */ /* 0x001fca0000000000 */
[----:B------:R-:W0:Y:S02]  /*4890*/  SHFL.BFLY PT, R21, R2, 0x8, 0x1f ;  /* 0x0d001f0002157f89 */ /* 0x000e2400000e0000 */
[----:B0-----:R-:W-:-:S05]  /*48a0*/  FADD R24, R2, R21 ;  /* 0x0000001502187221 */ /* 0x001fca0000000000 */
[----:B------:R-:W-:Y:S04]  /*48b0*/  @!P1 STS [R37], R24 ;  /* 0x0000001825009388 */ /* 0x000fe80000000800 */
[----:B------:R-:W-:Y:S06]  /*48c0*/  BAR.SYNC.DEFER_BLOCKING 0x0 ;  /* 0x0000000000007b1d */ /* 0x000fec0000010000 */
[----:B------:R-:W0:Y:S04]  /*48d0*/  @!P2 LDS R0, [R43.X4] ;  /* 0x000000002b00a984 */ /* 0x000e280000004800 */
[----:B0-----:R-:W0:Y:S02]  /*48e0*/  SHFL.BFLY PT, R21, R0, 0x8, 0x1f ;  /* 0x0d001f0000157f89 */ /* 0x001e2400000e0000 */
[----:B0-----:R-:W-:-:S05]  /*48f0*/  FADD R21, R0, R21 ;  /* 0x0000001500157221 */ /* 0x001fca0000000000 */
[----:B------:R-:W0:Y:S02]  /*4900*/  SHFL.BFLY PT, R20, R21, 0x4, 0x1f ;  /* 0x0c801f0015147f89 */ /* 0x000e2400000e0000 */
[----:B0-----:R-:W-:-:S05]  /*4910*/  FADD R20, R21, R20 ;  /* 0x0000001415147221 */ /* 0x001fca0000000000 */
[----:B------:R-:W0:Y:S02]  /*4920*/  SHFL.BFLY PT, R25, R20, 0x2, 0x1f ;  /* 0x0c401f0014197f89 */ /* 0x000e2400000e0000 */
[----:B0-----:R-:W-:-:S05]  /*4930*/  FADD R25, R20, R25 ;  /* 0x0000001914197221 */ /* 0x001fca0000000000 */
[----:B------:R-:W0:Y:S02]  /*4940*/  SHFL.BFLY PT, R2, R25, 0x1, 0x1f ;  /* 0x0c201f0019027f89 */ /* 0x000e2400000e0000 */
[----:B0-----:R-:W-:-:S05]  /*4950*/  FADD R2, R25, R2 ;  /* 0x0000000219027221 */ /* 0x001fca0000000000 */
[----:B------:R-:W-:Y:S04]  /*4960*/  @P0 STS [R43.X4], R2 ;  /* 0x000000022b000388 */ /* 0x000fe80000004800 */
[----:B------:R-:W-:Y:S06]  /*4970*/  BAR.SYNC.DEFER_BLOCKING 0x0 ;  /* 0x0000000000007b1d */ /* 0x000fec0000010000 */
[----:B------:R-:W2:Y:S04]  /*4980*/  LDG.E.EF.128 R28, [R30.64] ;  /* 0x000000041e1c7981 */ /* 0x000ea8000c0e1d00 */
[----:B------:R-:W-:Y:S04]  /*4990*/  LDS R55, [R55] ;  /* 0x0000000037377984 */ /* 0x000fe80000000800 */
[----:B------:R-:W-:Y:S06]  /*49a0*/  BAR.SYNC.DEFER_BLOCKING 0x0 ;  /* 0x0000000000007b1d */ /* 0x000fec0000010000 */
[----:B--2---:R-:W-:Y:S04]  /*49b0*/  STS.128 [R49], R28 ;  /* 0x0000001c31007388 */ /* 0x004fe80000000c00 */
[----:B------:R-:W-:Y:S06]  /*49c0*/  BAR.SYNC.DEFER_BLOCKING 0x0 ;  /* 0x0000000000007b1d */ /* 0x000fec0000010000 */
[----:B------:R-:W0:Y:S04]  /*49d0*/  LDS.U16 R20, [R18] ;  /* 0x0000000012147984 */ /* 0x000e280000000400 */
[----:B------:R-:W1:Y:S04]  /*49e0*/  LDS.U16 R21, [R18+0x80] ;  /* 0x0000800012157984 */ /* 0x000e680000000400 */
[----:B------:R-:W2:Y:S04]  /*49f0*/  LDS.U16 R24, [R18+0x100] ;  /* 0x0001000012187984 */ /* 0x000ea80000000400 */
[----:B------:R-:W-:Y:S04]  /*4a00*/  LDS.U16 R25, [R18+0x180] ;  /* 0x0001800012197984 */ /* 0x000fe80000000400 */
[----:B------:R-:W3:Y:S04]  /*4a10*/  LDS.U16 R26, [R18+0x200] ;  /* 0x00020000121a7984 */ /* 0x000ee80000000400 */
[----:B------:R-:W-:Y:S04]  /*4a20*/  LDS.U16 R27, [R18+0x280] ;  /* 0x00028000121b7984 */ /* 0x000fe80000000400 */
[----:B------:R-:W4:Y:S04]  /*4a30*/  LDS.U16 R2, [R18+0x300] ;  /* 0x0003000012027984 */ /* 0x000f280000000400 */
[----:B------:R-:W2:Y:S04]  /*4a40*/  LDS.U16 R0, [R18+0x380] ;  /* 0x0003800012007984 */ /* 0x000ea80000000400 */
[----:B------:R-:W-:Y:S06]  /*4a50*/  BAR.SYNC.DEFER_BLOCKING 0x0 ;  /* 0x0000000000007b1d */ /* 0x000fec0000010000 */
[----:B------:R-:W5:Y:S04]  /*4a60*/  LDG.E.EL.U16 R4, [R4.64] ;  /* 0x0000000404047981 */ /* 0x000f68000c2e1500 */
[----:B------:R-:W5:Y:S04]  /*4a70*/  LDG.E.EL.U16 R6, [R6.64] ;  /* 0x0000000406067981 */ /* 0x000f68000c2e1500 */
[----:B------:R-:W5:Y:S04]  /*4a80*/  LDG.E.EL.U16 R10, [R10.64] ;  /* 0x000000040a0a7981 */ /* 0x000f68000c2e1500 */
[----:B------:R-:W5:Y:S04]  /*4a90*/  LDG.E.EL.U16 R14, [R14.64] ;  /* 0x000000040e0e7981 */ /* 0x000f68000c2e1500 */
[----:B------:R-:W5:Y:S04]  /*4aa0*/  LDG.E.EL.U16 R16, [R16.64] ;  /* 0x0000000410107981 */ /* 0x000f68000c2e1500 */
[----:B------:R-:W5:Y:S04]  /*4ab0*/  LDG.E.EL.U16 R12, [R12.64] ;  /* 0x000000040c0c7981 */ /* 0x000f68000c2e1500 */
[----:B------:R4:W5:Y:S04]  /*4ac0*/  LDG.E.EL.U16 R8, [R8.64] ;  /* 0x0000000408087981 */ /* 0x000968000c2e1500 */
[----:B------:R-:W5:Y:S01]  /*4ad0*/  LDG.E.EL.U16 R22, [R22.64] ;  /* 0x0000000416167981 */ /* 0x000f62000c2e1500 */
[----:B0-----:R-:W-:Y:S01]  /*4ae0*/  IMAD.U32 R20, R20, 0x10000, RZ ;  /* 0x0001000014147824 */ /* 0x001fe200078e00ff */
[----:B-1----:R-:W-:Y:S01]  /*4af0*/  SHF.L.U32 R21, R21, 0x10, RZ ;  /* 0x0000001015157819 */ /* 0x002fe200000006ff */
[----:B--2---:R-:W-:-:S02]  /*4b00*/  IMAD.U32 R24, R24, 0x10000, RZ ;  /* 0x0001000018187824 */ /* 0x004fc400078e00ff */
[----:B---3--:R-:W-:Y:S02]  /*4b10*/  IMAD.U32 R26, R26, 0x10000, RZ ;  /* 0x000100001a1a7824 */ /* 0x008fe400078e00ff */
[----:B----4-:R-:W-:Y:S01]  /*4b20*/  IMAD.U32 R2, R2, 0x10000, RZ ;  /* 0x0001000002027824 */ /* 0x010fe200078e00ff */
[----:B------:R-:W-:Y:S01]  /*4b30*/  SHF.L.U32 R25, R25, 0x10, RZ ;  /* 0x0000001019197819 */ /* 0x000fe200000006ff */
[----:B------:R-:W-:Y:S01]  /*4b40*/  IMAD.U32 R27, R27, 0x10000, RZ ;  /* 0x000100001b1b7824 */ /* 0x000fe200078e00ff */
[----:B------:R-:W-:Y:S01]  /*4b50*/  SHF.L.U32 R0, R0, 0x10, RZ ;  /* 0x0000001000007819 */ /* 0x000fe200000006ff */
[----:B------:R-:W-:Y:S01]  /*4b60*/  BAR.SYNC.DEFER_BLOCKING 0x0 ;  /* 0x0000000000007b1d */ /* 0x000fe20000010000 */
[C---:B------:R-:W-:Y:S02]  /*4b70*/  FSETP.GT.AND P1, PT, |R55|.reuse, 8.50705917302346158658e+37, PT ;  /* 0x7e8000003700780b */ /* 0x040fe40003f24200 */
[----:B------:R-:W-:-:S11]  /*4b80*/  FSETP.GEU.AND P0, PT, |R55|, 1.175494350822287508e-38, PT ;  /* 0x008000003700780b */ /* 0x000fd60003f0e200 */
[----:B------:R-:W-:-:S04]  /*4b90*/  @P1 FMUL R55, R55, 0.25 ;  /* 0x3e80000037371820 */ /* 0x000fc80000400000 */
[----:B------:R-:W-:Y:S01]  /*4ba0*/  @!P0 FMUL R55, R55, 16777216 ;  /* 0x4b80000037378820 */ /* 0x000fe20000400000 */
[----:B-----5:R-:W-:-:S04]  /*4bb0*/  IMAD.U32 R5, R4, 0x10000, RZ ;  /* 0x0001000004057824 */ /* 0x020fc800078e00ff */
[----:B------:R-:W-:Y:S01]  /*4bc0*/  FADD R20, R20, R5 ;  /* 0x0000000514147221 */ /* 0x000fe20000000000 */
[----:B------:R-:W-:Y:S02]  /*4bd0*/  IMAD.U32 R6, R6, 0x10000, RZ ;  /* 0x0001000006067824 */ /* 0x000fe400078e00ff */
[----:B------:R-:W-:Y:S02]  /*4be0*/  IMAD.U32 R5, R10, 0x10000, RZ ;  /* 0x000100000a057824 */ /* 0x000fe400078e00ff */
[----:B------:R-:W-:Y:S02]  /*4bf0*/  FADD R6, R21, R6 ;  /* 0x0000000615067221 */ /* 0x000fe40000000000 */
[----:B------:R-:W-:Y:S01]  /*4c00*/  FADD R24, R24, R5 ;  /* 0x0000000518187221 */ /* 0x000fe20000000000 */
[C---:B------:R-:W-:Y:S01]  /*4c10*/  FADD R20, -R3.reuse, R20 ;  /* 0x0000001403147221 */ /* 0x040fe20000000100 */
[C---:B------:R-:W-:Y:S02]  /*4c20*/  FADD R6, -R3.reuse, R6 ;  /* 0x0000000603067221 */ /* 0x040fe40000000100 */
[----:B------:R-:W-:Y:S01]  /*4c30*/  FADD R24, -R3, R24 ;  /* 0x0000001803187221 */ /* 0x000fe20000000100 */
[----:B------:R-:W-:Y:S01]  /*4c40*/  FMUL R20, R20, 1.4426950216293334961 ;  /* 0x3fb8aa3b14147820 */ /* 0x000fe20000400000 */
[----:B------:R-:W-:-:S02]  /*4c50*/  FMUL R6, R6, 1.4426950216293334961 ;  /* 0x3fb8aa3b06067820 */ /* 0x000fc40000400000 */
[----:B------:R-:W-:Y:S02]  /*4c60*/  FMUL R24, R24, 1.4426950216293334961 ;  /* 0x3fb8aa3b18187820 */ /* 0x000fe40000400000 */
[----:B------:R-:W-:Y:S02]  /*4c70*/  FSETP.GEU.AND P3, PT, R20, -126, PT ;  /* 0xc2fc00001400780b */ /* 0x000fe40003f6e000 */
[----:B------:R-:W-:Y:S02]  /*4c80*/  FSETP.GEU.AND P6, PT, R6, -126, PT ;  /* 0xc2fc00000600780b */ /* 0x000fe40003fce000 */
[----:B------:R-:W-:Y:S02]  /*4c90*/  FSETP.GEU.AND P5, PT, R24, -126, PT ;  /* 0xc2fc00001800780b */ /* 0x000fe40003fae000 */
[----:B------:R-:W-:-:S05]  /*4ca0*/  SHF.L.U32 R5, R14, 0x10, RZ ;  /* 0x000000100e057819 */ /* 0x000fca00000006ff */
[----:B------:R-:W-:Y:S01]  /*4cb0*/  FADD R26, R26, R5 ;  /* 0x000000051a1a7221 */ /* 0x000fe20000000000 */
[----:B------:R-:W-:Y:S01]  /*4cc0*/  IMAD.U32 R5, R16, 0x10000, RZ ;  /* 0x0001000010057824 */ /* 0x000fe200078e00ff */
[----:B------:R-:W-:Y:S02]  /*4cd0*/  @!P3 FMUL R20, R20, 0.5 ;  /* 0x3f0000001414b820 */ /* 0x000fe40000400000 */
[----:B------:R-:W-:Y:S02]  /*4ce0*/  @!P6 FMUL R6, R6, 0.5 ;  /* 0x3f0000000606e820 */ /* 0x000fe40000400000 */
[----:B------:R-:W-:Y:S01]  /*4cf0*/  @!P5 FMUL R24, R24, 0.5 ;  /* 0x3f0000001818d820 */ /* 0x000fe20000400000 */
[----:B------:R-:W-:Y:S01]  /*4d00*/  IMAD.U32 R12, R12, 0x10000, RZ ;  /* 0x000100000c0c7824 */ /* 0x000fe200078e00ff */
[----:B------:R-:W0:Y:S01]  /*4d10*/  MUFU.EX2 R9, R20 ;  /* 0x0000001400097308 */ /* 0x000e220000000800 */
[----:B------:R-:W-:Y:S01]  /*4d20*/  IMAD.U32 R8, R8, 0x10000, RZ ;  /* 0x0001000008087824 */ /* 0x000fe200078e00ff */
[----:B------:R-:W-:Y:S01]  /*4d30*/  FADD R2, R2, R5 ;  /* 0x0000000502027221 */ /* 0x000fe20000000000 */
[----:B------:R-:W-:Y:S01]  /*4d40*/  IMAD.U32 R7, R22, 0x10000, RZ ;  /* 0x0001000016077824 */ /* 0x000fe200078e00ff */
[----:B------:R-:W-:-:S04]  /*4d50*/  FADD R12, R25, R12 ;  /* 0x0000000c190c7221 */ /* 0x000fc80000000000 */
[----:B------:R-:W1:Y:S01]  /*4d60*/  MUFU.EX2 R11, R6 ;  /* 0x00000006000b7308 */ /* 0x000e620000000800 */
[----:B------:R-:W-:Y:S01]  /*4d70*/  FADD R8, R27, R8 ;  /* 0x000000081b087221 */ /* 0x000fe20000000000 */
[----:B------:R-:W-:-:S06]  /*4d80*/  FADD R0, R0, R7 ;  /* 0x0000000700007221 */ /* 0x000fcc0000000000 */
[----:B------:R-:W2:Y:S01]  /*4d90*/  MUFU.EX2 R5, R24 ;  /* 0x0000001800057308 */ /* 0x000ea20000000800 */
[C---:B------:R-:W-:Y:S01]  /*4da0*/  FADD R12, -R3.reuse, R12 ;  /* 0x0000000c030c7221 */ /* 0x040fe20000000100 */
[C---:B------:R-:W-:Y:S01]  /*4db0*/  FADD R26, -R3.reuse, R26 ;  /* 0x0000001a031a7221 */ /* 0x040fe20000000100 */
[C---:B------:R-:W-:Y:S01]  /*4dc0*/  FADD R8, -R3.reuse, R8 ;  /* 0x0000000803087221 */ /* 0x040fe20000000100 */
[C---:B------:R-:W-:Y:S01]  /*4dd0*/  FADD R2, -R3.reuse, R2 ;  /* 0x0000000203027221 */ /* 0x040fe20000000100 */
[----:B------:R-:W-:Y:S01]  /*4de0*/  FADD R0, -R3, R0 ;  /* 0x0000000003007221 */ /* 0x000fe20000000100 */
[----:B------:R-:W-:Y:S01]  /*4df0*/  FMUL R12, R12, 1.4426950216293334961 ;  /* 0x3fb8aa3b0c0c7820 */ /* 0x000fe20000400000 */
[----:B------:R-:W-:Y:S01]  /*4e00*/  FMUL R26, R26, 1.4426950216293334961 ;  /* 0x3fb8aa3b1a1a7820 */ /* 0x000fe20000400000 */
[----:B------:R-:W-:Y:S01]  /*4e10*/  FMUL R8, R8, 1.4426950216293334961 ;  /* 0x3fb8aa3b08087820 */ /* 0x000fe20000400000 */
[----:B------:R-:W-:Y:S01]  /*4e20*/  FMUL R2, R2, 1.4426950216293334961 ;  /* 0x3fb8aa3b02027820 */ /* 0x000fe20000400000 */
[----:B------:R-:W-:Y:S01]  /*4e30*/  FMUL R0, R0, 1.4426950216293334961 ;  /* 0x3fb8aa3b00007820 */ /* 0x000fe20000400000 */
[----:B0-----:R-:W-:Y:S01]  /*4e40*/  @!P3 FMUL R9, R9, R9 ;  /* 0x000000090909b220 */ /* 0x001fe20000400000 */
[----:B-1----:R-:W-:Y:S01]  /*4e50*/  @!P6 FMUL R11, R11, R11 ;  /* 0x0000000b0b0be220 */ /* 0x002fe20000400000 */
[----:B------:R-:W-:-:S02]  /*4e60*/  FSETP.GEU.AND P2, PT, R12, -126, PT ;  /* 0xc2fc00000c00780b */ /* 0x000fc40003f4e000 */
[----:B------:R-:W-:Y:S01]  /*4e70*/  FSETP.GEU.AND P4, PT, R26, -126, PT ;  /* 0xc2fc00001a00780b */ /* 0x000fe20003f8e000 */
[----:B--2---:R-:W-:Y:S01]  /*4e80*/  @!P5 FMUL R5, R5, R5 ;  /* 0x000000050505d220 */ /* 0x004fe20000400000 */
[----:B------:R-:W-:Y:S02]  /*4e90*/  FSETP.GEU.AND P3, PT, R8, -126, PT ;  /* 0xc2fc00000800780b */ /* 0x000fe40003f6e000 */
[----:B------:R-:W-:Y:S02]  /*4ea0*/  FSETP.GEU.AND P6, PT, R2, -126, PT ;  /* 0xc2fc00000200780b */ /* 0x000fe40003fce000 */
[----:B------:R-:W-:-:S05]  /*4eb0*/  FSETP.GEU.AND P5, PT, R0, -126, PT ;  /* 0xc2fc00000000780b */ /* 0x000fca0003fae000 */
[----:B------:R-:W-:Y:S02]  /*4ec0*/  @!P2 FMUL R12, R12, 0.5 ;  /* 0x3f0000000c0ca820 */ /* 0x000fe40000400000 */
[----:B------:R-:W-:Y:S02]  /*4ed0*/  @!P4 FMUL R26, R26, 0.5 ;  /* 0x3f0000001a1ac820 */ /* 0x000fe40000400000 */
[----:B------:R-:W-:Y:S02]  /*4ee0*/  @!P3 FMUL R8, R8, 0.5 ;  /* 0x3f0000000808b820 */ /* 0x000fe40000400000 */
[----:B------:R-:W-:Y:S02]  /*4ef0*/  @!P6 FMUL R2, R2, 0.5 ;  /* 0x3f0000000202e820 */ /* 0x000fe40000400000 */
[----:B------:R-:W-:Y:S01]  /*4f00*/  @!P5 FMUL R0, R0, 0.5 ;  /* 0x3f0000000000d820 */ /* 0x000fe20000400000 */
[----:B------:R-:W0:Y:S08]  /*4f10*/  MUFU.EX2 R3, R12 ;  /* 0x0000000c00037308 */ /* 0x000e300000000800 */
[----:B------:R-:W1:Y:S08]  /*4f20*/  MUFU.EX2 R7, R26 ;  /* 0x0000001a00077308 */ /* 0x000e700000000800 */
[----:B------:R-:W2:Y:S08]  /*4f30*/  MUFU.EX2 R13, R8 ;  /* 0x00000008000d7308 */ /* 0x000eb00000000800 */
[----:B------:R-:W3:Y:S08]  /*4f40*/  MUFU.EX2 R15, R2 ;  /* 0x00000002000f7308 */ /* 0x000ef00000000800 */
[----:B------:R-:W4:Y:S08]  /*4f50*/  MUFU.EX2 R17, R0 ;  /* 0x0000000000117308 */ /* 0x000f300000000800 */
[----:B------:R-:W5:Y:S01]  /*4f60*/  MUFU.RCP R4, R55 ;  /* 0x0000003700047308 */ /* 0x000f620000001000 */
[----:B------:R-:W-:Y:S01]  /*4f70*/  @P1 FMUL R9, R9, 0.25 ;  /* 0x3e80000009091820 */ /* 0x000fe20000400000 */
[----:B------:R-:W-:Y:S01]  /*4f80*/  @P1 FMUL R11, R11, 0.25 ;  /* 0x3e8000000b0b1820 */ /* 0x000fe20000400000 */
[----:B0-----:R-:W-:Y:S01]  /*4f90*/  @!P2 FMUL R3, R3, R3 ;  /* 0x000000030303a220 */ /* 0x001fe20000400000 */
[----:B-1----:R-:W-:Y:S01]  /*4fa0*/  @!P4 FMUL R7, R7, R7 ;  /* 0x000000070707c220 */ /* 0x002fe20000400000 */
[----:B--2---:R-:W-:Y:S01]  /*4fb0*/  @!P3 FMUL R13, R13, R13 ;  /* 0x0000000d0d0db220 */ /* 0x004fe20000400000 */
[----:B---3--:R-:W-:Y:S01]  /*4fc0*/  @!P6 FMUL R15, R15, R15 ;  /* 0x0000000f0f0fe220 */ /* 0x008fe20000400000 */
[----:B------:R-:W-:Y:S01]  /*4fd0*/  @!P0 FMUL R9, R9, 16777216 ;  /* 0x4b80000009098820 */ /* 0x000fe20000400000 */
[----:B----4-:R-:W-:Y:S01]  /*4fe0*/  @!P5 FMUL R17, R17, R17 ;  /* 0x000000111111d220 */ /* 0x010fe20000400000 */
[----:B------:R-:W-:Y:S01]  /*4ff0*/  @!P0 FMUL R11, R11, 16777216 ;  /* 0x4b8000000b0b8820 */ /* 0x000fe20000400000 */
[----:B------:R-:W-:Y:S01]  /*5000*/  @P1 FMUL R5, R5, 0.25 ;  /* 0x3e80000005051820 */ /* 0x000fe20000400000 */
[----:B------:R-:W-:Y:S01]  /*5010*/  @P1 FMUL R3, R3, 0.25 ;  /* 0x3e80000003031820 */ /* 0x000fe20000400000 */
[----:B------:R-:W-:Y:S01]  /*5020*/  @P1 FMUL R7, R7, 0.25 ;  /* 0x3e80000007071820 */ /* 0x000fe20000400000 */
[----:B------:R-:W-:Y:S01]  /*5030*/  @P1 FMUL R13, R13, 0.25 ;  /* 0x3e8000000d0d1820 */ /* 0x000fe20000400000 */
[----:B------:R-:W-:Y:S01]  /*5040*/  @P1 FMUL R15, R15, 0.25 ;  /* 0x3e8000000f0f1820 */ /* 0x000fe20000400000 */
[----:B------:R-:W-:Y:S01]  /*5050*/  @P1 FMUL R17, R17, 0.25 ;  /* 0x3e80000011111820 */ /* 0x000fe20000400000 */
[C---:B-----5:R-:W-:Y:S01]  /*5060*/  FMUL R9, R4.reuse, R9 ;  /* 0x0000000904097220 */ /* 0x060fe20000400000 */
[----:B------:R-:W-:Y:S01]  /*5070*/  FMUL R0, R4, R11 ;  /* 0x0000000b04007220 */ /* 0x000fe20000400000 */
[----:B------:R-:W-:Y:S01]  /*5080*/  @!P0 FMUL R5, R5, 16777216 ;  /* 0x4b80000005058820 */ /* 0x000fe20000400000 */
[----:B------:R-:W-:Y:S01]  /*5090*/  @!P0 FMUL R3, R3, 16777216 ;  /* 0x4b80000003038820 */ /* 0x000fe20000400000 */
[----:B------:R-:W-:Y:S01]  /*50a0*/  @!P0 FMUL R7, R7, 16777216 ;  /* 0x4b80000007078820 */ /* 0x000fe20000400000 */
[----:B------:R-:W-:Y:S01]  /*50b0*/  @!P0 FMUL R13, R13, 16777216 ;  /* 0x4b8000000d0d8820 */ /* 0x000fe20000400000 */
[----:B------:R-:W-:Y:S01]  /*50c0*/  @!P0 FMUL R15, R15, 16777216 ;  /* 0x4b8000000f0f8820 */ /* 0x000fe20000400000 */
[----:B------:R-:W-:Y:S01]  /*50d0*/  @!P0 FMUL R17, R17, 16777216 ;  /* 0x4b80000011118820 */ /* 0x000fe20000400000 */
[----:B------:R-:W-:Y:S01]  /*50e0*/  F2FP.BF16.PACK_AB R9, R0, R9 ;  /* 0x000000090009723e */ /* 0x000fe200000010ff */
[C---:B------:R-:W-:Y:S01]  /*50f0*/  FMUL R5, R4.reuse, R5 ;  /* 0x0000000504057220 */ /* 0x040fe20000400000 */
[C---:B------:R-:W-:Y:S01]  /*5100*/  FMUL R2, R4.reuse, R3 ;  /* 0x0000000304027220 */ /* 0x040fe20000400000 */
[C---:B------:R-:W-:Y:S01]  /*5110*/  FMUL R7, R4.reuse, R7 ;  /* 0x0000000704077220 */ /* 0x040fe20000400000 */
[C---:B------:R-:W-:Y:S01]  /*5120*/  FMUL R0, R4.reuse, R13 ;  /* 0x0000000d04007220 */ /* 0x040fe20000400000 */
[C---:B------:R-:W-:Y:S01]  /*5130*/  FMUL R15, R4.reuse, R15 ;  /* 0x0000000f040f7220 */ /* 0x040fe20000400000 */
[----:B------:R-:W-:Y:S01]  /*5140*/  FMUL R4, R4, R17 ;  /* 0x0000001104047220 */ /* 0x000fe20000400000 */
[----:B------:R-:W-:-:S02]  /*5150*/  F2FP.BF16.PACK_AB R2, R2, R5 ;  /* 0x000000050202723e */ /* 0x000fc400000010ff */
[----:B------:R-:W-:Y:S02]  /*5160*/  F2FP.BF16.PACK_AB R0, R0, R7 ;  /* 0x000000070000723e */ /* 0x000fe400000010ff */
[----:B------:R-:W-:Y:S02]  /*5170*/  F2FP.BF16.PACK_AB R4, R4, R15 ;  /* 0x0000000f0404723e */ /* 0x000fe400000010ff */
[----:B------:R-:W-:Y:S02]  /*5180*/  PRMT R3, R9, 0x7632, R3 ;  /* 0x0000763209037816 */ /* 0x000fe40000000003 */
[----:B------:R-:W-:Y:S02]  /*5190*/  PRMT R8, R2, 0x7632, R8 ;  /* 0x0000763202087816 */ /* 0x000fe40000000008 */
[----:B------:R-:W-:Y:S02]  /*51a0*/  PRMT R10, R0, 0x7632, R10 ;  /* 0x00007632000a7816 */ /* 0x000fe4000000000a */
[----:B------:R-:W-:-:S02]  /*51b0*/  PRMT R11, R4, 0x7610, R11 ;  /* 0x00007610040b7816 */ /* 0x000fc4000000000b */
[----:B------:R-:W-:Y:S01]  /*51c0*/  PRMT R12, R4, 0x7632, R12 ;  /* 0x00007632040c7816 */ /* 0x000fe2000000000c */
[----:B------:R-:W-:Y:S04]  /*51d0*/  STS.U16 [R18], R9 ;  /* 0x0000000912007388 */ /* 0x000fe80000000400 */
[----:B------:R-:W-:Y:S04]  /*51e0*/  STS.U16 [R18+0x80], R3 ;  /* 0x0000800312007388 */ /* 0x000fe80000000400 */
[----:B------:R0:W-:Y:S04]  /*51f0*/  STS.U16 [R18+0x100], R2 ;  /* 0x0001000212007388 */ /* 0x0001e80000000400 */
[----:B------:R-:W-:Y:S04]  /*5200*/  STS.U16 [R18+0x180], R8 ;  /* 0x0001800812007388 */ /* 0x000fe80000000400 */
[----:B------:R-:W-:Y:S04]  /*5210*/  STS.U16 [R18+0x200], R0 ;  /* 0x0002000012007388 */ /* 0x000fe80000000400 */
[----:B------:R-:W-:Y:S04]  /*5220*/  STS.U16 [R18+0x280], R10 ;  /* 0x0002800a12007388 */ /* 0x000fe80000000400 */
[----:B------:R-:W-:Y:S04]  /*5230*/  STS.U16 [R18+0x300], R11 ;  /* 0x0003000b12007388 */ /* 0x000fe80000000400 */
[----:B------:R-:W-:Y:S04]  /*5240*/  STS.U16 [R18+0x380], R12 ;  /* 0x0003800c12007388 */ /* 0x000fe80000000400 */
[----:B------:R-:W-:Y:S06]  /*5250*/  BAR.SYNC.DEFER_BLOCKING 0x0 ;  /* 0x0000000000007b1d */ /* 0x000fec0000010000 */
[----:B------:R-:W1:Y:S01]  /*5260*/  LDS.128 R4, [R49] ;  /* 0x0000000031047984 */ /* 0x000e620000000c00 */
[----:B0-----:R-:W-:-:S04]  /*5270*/  LEA R2, P0, R48, c[0x0][0x170], 0x1 ;  /* 0x00005c0030027a11 */ /* 0x001fc800078008ff */
[----:B------:R-:W-:-:S05]  /*5280*/  LEA.HI.X R3, R48, c[0x0][0x174], R19, 0x1, P0 ;  /* 0x00005d0030037a11 */ /* 0x000fca00000f0c13 */
[----:B-1----:R-:W-:Y:S01]  /*5290*/  STG.E.128 [R2.64], R4 ;  /* 0x0000000402007986 */ /* 0x002fe2000c101d04 */
[----:B------:R-:W-:Y:S05]  /*52a0*/  EXIT ;  /* 0x000000000000794d */ /* 0x000fea0003800000 */
.L_x_1:
[----:B------:R-:W-:Y:S01]  /*52b0*/  IMAD.MOV.U32 R44, RZ, RZ, 0x10 ;  /* 0x00000010ff2c7424 */ /* 0x000fe200078e00ff */
[----:B------:R-:W-:Y:S01]  /*52c0*/  MOV R2, 0x5300 ;  /* 0x0000530000027802 */ /* 0x000fe20000000f00 */
[----:B------:R-:W-:Y:S02]  /*52d0*/  IMAD.MOV.U32 R45, RZ, RZ, 0x1f ;  /* 0x0000001fff2d7424 */ /* 0x000fe400078e00ff */
[----:B------:R-:W-:Y:S02]  /*52e0*/  IMAD.MOV.U32 R46, RZ, RZ, -0x1 ;  /* 0xffffffffff2e7424 */ /* 0x000fe400078e00ff */
[----:B------:R-:W-:Y:S05]  /*52f0*/  CALL.REL.NOINC `($__internal_0_$__cuda_sm70_shflsync_bfly) ;  /* 0x000000b000007944 */ /* 0x000fea0003c00000 */
[CC--:B-1----:R-:W-:Y:S02]  /*5300*/  FSETP.GT.AND P3, PT, R27.reuse, R44.reuse, PT ;  /* 0x0000002c1b00720b */ /* 0x0c2fe40003f64000 */
[C---:B------:R-:W-:Y:S02]  /*5310*/  FSETP.NAN.AND P4, PT, R27.reuse, R27, PT ;  /* 0x0000001b1b00720b */ /* 0x040fe40003f88000 */
[----:B------:R-:W-:Y:S02]  /*5320*/  FSEL R44, R27, R44, P3 ;  /* 0x0000002c1b2c7208 */ /* 0x000fe40001800000 */
[----:B------:R-:W-:-:S02]  /*5330*/  MOV R2, 0x5390 ;  /* 0x0000539000027802 */ /* 0x000fc40000000f00 */
[----:B------:R-:W-:Y:S01]  /*5340*/  FSEL R41, R27, R44, P4 ;  /* 0x0000002c1b297208 */ /* 0x000fe20002000000 */
[----:B------:R-:W-:-:S03]  /*5350*/  IMAD.MOV.U32 R44, RZ, RZ, 0x8 ;  /* 0x00000008ff2c7424 */ /* 0x000fc600078e00ff */
[----:B------:R-:W-:Y:S01]  /*5360*/  MOV R42, R41 ;  /* 0x00000029002a7202 */ /* 0x000fe20000000f00 */
[----:B0-----:R-:W-:Y:S02]  /*5370*/  IMAD.MOV.U32 R27, RZ, RZ, R41 ;  /* 0x000000ffff1b7224 */ /* 0x001fe400078e0029 */
[----:B------:R-:W-:Y:S05]  /*5380*/  CALL.REL.NOINC `($__internal_0_$__cuda_sm70_shflsync_bfly) ;  /* 0x0000002000007944 */ /* 0x000fea0003c00000 */
[----:B-1----:R-:W-:Y:S01]  /*5390*/  IMAD.MOV.U32 R2, RZ, RZ, R44 ;  /* 0x000000ffff027224 */ /* 0x002fe200078e002c */
[----:B------:R-:W-:Y:S05]  /*53a0*/  BRA `(.L_x_2) ;  /* 0xffffeef000007947 */ /* 0x000fea000383ffff */
        .weak           $__internal_0_$__cuda_sm70_shflsync_bfly
        .type           $__internal_0_$__cuda_sm70_shflsync_bfly,@function
        .size           $__internal_0_$__cuda_sm70_shflsync_bfly,(.L_x_4 - $__internal_0_$__cuda_sm70_shflsync_bfly)
$__internal_0_$__cuda_sm70_shflsync_bfly:
[----:B------:R-:W-:Y:S01]  /*53b0*/  IMAD.MOV.U32 R3, RZ, RZ, 0x0 ;  /* 0x00000000ff037424 */ /* 0x000fe200078e00ff */
[----:B------:R0:W1:Y:S03]  /*53c0*/  SHFL.BFLY PT, R44, R27, R44, R45 ;  /* 0x0c00002c1b2c7389 */ /* 0x00006600000e002d */
[----:B------:R-:W-:Y:S05]  /*53d0*/  RET.REL.NODEC R2 `(triton_red_fused__softmax__to_copy_add_2) ;  /* 0xffffac2002007950 */ /* 0x000fea0003c3ffff */
.L_x_3:
[----:B------:R-:W-:-:S00]  /*53e0*/  BRA `(.L_x_3) ;  /* 0xfffffff000007947 */ /* 0x000fc0000383ffff */
[----:B------:R-:W-:-:S00]  /*53f0*/  NOP ;  /* 0x0000000000007918 */ /* 0x000fc00000000000 */
        /* <DEDUP_REMOVED lines=8> */
.L_x_4:


//--------------------- .nv.global.init           --------------------------
	.section	.nv.global.init,"aw",@progbits
.nv.global.init:
	.type		assertFunc_0,@object
	.size		assertFunc_0,(_$_str - assertFunc_0)
assertFunc_0:
        /*0000*/ 	.byte	0x75, 0x6e, 0x6b, 0x6e, 0x6f, 0x77, 0x6e, 0x00
	.type		_$_str,@object
	.size		_$_str,(assertMessage_0 - _$_str)
_$_str:
        /*0008*/ 	.byte	0x5f, 0x5f, 0x43, 0x55, 0x44, 0x41, 0x5f, 0x46, 0x54, 0x5a, 0x00
	.type		assertMessage_0,@object
	.size		assertMessage_0,(assertFile_0 - assertMessage_0)
assertMessage_0:
        /*0013*/ 	.byte	0x69, 0x6e, 0x64, 0x65, 0x78, 0x20, 0x6f, 0x75, 0x74, 0x20, 0x6f, 0x66, 0x20, 0x62, 0x6f, 0x75
        /*0023*/ 	.byte	0x6e, 0x64, 0x73, 0x3a, 0x20, 0x30, 0x20, 0x3c, 0x3d, 0x20, 0x74, 0x6d, 0x70, 0x32, 0x38, 0x20
        /*0033*/ 	.byte	0x3c, 0x20, 0x33, 0x32, 0x00
	.type		assertFile_0,@object
	.size		assertFile_0,(.L_1 - assertFile_0)
assertFile_0:
        /*0038*/ 	.byte	0x2f, 0x74, 0x6d, 0x70, 0x2f, 0x74, 0x6f, 0x72, 0x63, 0x68, 0x69, 0x6e, 0x64, 0x75, 0x63, 0x74
        /*0048*/ 	.byte	0x6f, 0x72, 0x5f, 0x72, 0x6f, 0x6f, 0x74, 0x2f, 0x68, 0x34, 0x2f, 0x63, 0x68, 0x34, 0x62, 0x35
        /*0058*/ 	.byte	0x34, 0x70, 0x73, 0x75, 0x70, 0x33, 0x66, 0x61, 0x32, 0x63, 0x64, 0x66, 0x70, 0x35, 0x72, 0x37
        /*0068*/ 	.byte	0x69, 0x67, 0x6f, 0x76, 0x6a, 0x77, 0x62, 0x73, 0x67, 0x37, 0x62, 0x32, 0x77, 0x6a, 0x6b, 0x6b
        /*0078*/ 	.byte	0x79, 0x32, 0x6e, 0x73, 0x6f, 0x73, 0x32, 0x61, 0x32, 0x64, 0x70, 0x32, 0x74, 0x6b, 0x65, 0x2e
        /*0088*/ 	.byte	0x70, 0x79, 0x00
.L_1:


//--------------------- .nv.shared.triton_red_fused__softmax__to_copy_add_2 --------------------------
	.section	.nv.shared.triton_red_fused__softmax__to_copy_add_2,"aw",@nobits
	.sectionflags	@""
	.align	16


//--------------------- SYMBOLS --------------------------

	.type		__assertfail,@function
